	.target	sm_90a

	.elftype	@"ET_EXEC"


//--------------------- .note.nv.tkinfo           --------------------------
	.section	.note.nv.tkinfo,"",@"SHT_NOTE"
	.sectionflags	@"SHF_NOTE_NV_TKINFO"
	.tkinfo
        /*0018*/ 	.word	0x00000002
        /*0030*/ 	.string	""
        /*0030*/ 	.string	"ptxas"
        /*0030*/ 	.string	"Cuda compilation tools, release 13.0, V13.0.88"
        /*0030*/ 	.string	"Build cuda_13.0.r13.0/compiler.36424714_0"
        /*0030*/ 	.string	"-arch sm_90a -m 64 "



//--------------------- .note.nv.cuinfo           --------------------------
	.section	.note.nv.cuinfo,"",@"SHT_NOTE"
	.sectionflags	@"SHF_NOTE_NV_CUINFO"
        /*0018*/ 	.short	0x0002
        /*001a*/ 	.short	0x005a
        /*001c*/ 	.short	0x0082
	.zero		2


//--------------------- .nv.info                  --------------------------
	.section	.nv.info,"",@"SHT_CUDA_INFO"
	.align	4


	//----- nvinfo : EIATTR_REGCOUNT
	.align		4
        /*0000*/ 	.byte	0x04, 0x2f
        /*0002*/ 	.short	(.L_15 - .L_14)
	.align		4
.L_14:
        /*0004*/ 	.word	index@(_ZN7cutlass13device_kernelINS_4gemm6kernel13GemmUniversalIN4cute5tupleIJiiiiEEENS1_10collective13CollectiveMmaINS1_34MainloopSm90TmaGmmaWarpSpecializedILi22ENS5_IJNS4_1CILi1EEESB_SB_EEENS1_35KernelTmaWarpSpecializedCooperativeEEENS5_IJNSA_ILi128EEENSA_ILi192EEENSA_ILi16EEEEEENS_10bfloat16_tENS5_IJlSB_lEEESJ_SK_NS4_8TiledMMAINS4_8MMA_AtomIJNS4_4SM904GMMA28MMA_64x192x16_F32BF16BF16_SSILNSO_5MajorE0ELSQ_0ELNSO_7ScaleInE1ELSR_1EEEEEENS4_6LayoutINS5_IJNSA_ILi2EEESB_SB_EEENS5_IJSB_NSA_ILi0EEESX_EEEEENS5_IJNS4_10UnderscoreES10_S10_EEEEENS4_13SM90_TMA_LOADENS4_14ComposedLayoutINS4_7SwizzleILi1ELi4ELi3EEENS4_18smem_ptr_flag_bitsILi16EEENSU_INS5_IJNSA_ILi8EEESH_EEENS5_IJSH_SB_EEEEEEEvNS4_8identityES13_S1D_vS1E_EENS_8epilogue10collective6detail29Sm90TmaWarpSpecializedAdapterINS1H_15DefaultEpilogueISJ_SK_SK_NS1G_6thread17LinearCombinationISJ_Li1EffLNS1L_9ScaleType4KindE0ELNS_15FloatRoundStyleE2ESJ_EENS1_15EpilogueDefaultEEEEEvvEEEEvNT_6ParamsE)
        /*0008*/ 	.word	0x000000a8


	//----- nvinfo : EIATTR_FRAME_SIZE
	.align		4
.L_15:
        /*000c*/ 	.byte	0x04, 0x11
        /*000e*/ 	.short	(.L_17 - .L_16)
	.align		4
.L_16:
        /*0010*/ 	.word	index@(_ZN7cutlass13device_kernelINS_4gemm6kernel13GemmUniversalIN4cute5tupleIJiiiiEEENS1_10collective13CollectiveMmaINS1_34MainloopSm90TmaGmmaWarpSpecializedILi22ENS5_IJNS4_1CILi1EEESB_SB_EEENS1_35KernelTmaWarpSpecializedCooperativeEEENS5_IJNSA_ILi128EEENSA_ILi192EEENSA_ILi16EEEEEENS_10bfloat16_tENS5_IJlSB_lEEESJ_SK_NS4_8TiledMMAINS4_8MMA_AtomIJNS4_4SM904GMMA28MMA_64x192x16_F32BF16BF16_SSILNSO_5MajorE0ELSQ_0ELNSO_7ScaleInE1ELSR_1EEEEEENS4_6LayoutINS5_IJNSA_ILi2EEESB_SB_EEENS5_IJSB_NSA_ILi0EEESX_EEEEENS5_IJNS4_10UnderscoreES10_S10_EEEEENS4_13SM90_TMA_LOADENS4_14ComposedLayoutINS4_7SwizzleILi1ELi4ELi3EEENS4_18smem_ptr_flag_bitsILi16EEENSU_INS5_IJNSA_ILi8EEESH_EEENS5_IJSH_SB_EEEEEEEvNS4_8identityES13_S1D_vS1E_EENS_8epilogue10collective6detail29Sm90TmaWarpSpecializedAdapterINS1H_15DefaultEpilogueISJ_SK_SK_NS1G_6thread17LinearCombinationISJ_Li1EffLNS1L_9ScaleType4KindE0ELNS_15FloatRoundStyleE2ESJ_EENS1_15EpilogueDefaultEEEEEvvEEEEvNT_6ParamsE)
        /*0014*/ 	.word	0x00000000


	//----- nvinfo : EIATTR_MIN_STACK_SIZE
	.align		4
.L_17:
        /*0018*/ 	.byte	0x04, 0x12
        /*001a*/ 	.short	(.L_19 - .L_18)
	.align		4
.L_18:
        /*001c*/ 	.word	index@(_ZN7cutlass13device_kernelINS_4gemm6kernel13GemmUniversalIN4cute5tupleIJiiiiEEENS1_10collective13CollectiveMmaINS1_34MainloopSm90TmaGmmaWarpSpecializedILi22ENS5_IJNS4_1CILi1EEESB_SB_EEENS1_35KernelTmaWarpSpecializedCooperativeEEENS5_IJNSA_ILi128EEENSA_ILi192EEENSA_ILi16EEEEEENS_10bfloat16_tENS5_IJlSB_lEEESJ_SK_NS4_8TiledMMAINS4_8MMA_AtomIJNS4_4SM904GMMA28MMA_64x192x16_F32BF16BF16_SSILNSO_5MajorE0ELSQ_0ELNSO_7ScaleInE1ELSR_1EEEEEENS4_6LayoutINS5_IJNSA_ILi2EEESB_SB_EEENS5_IJSB_NSA_ILi0EEESX_EEEEENS5_IJNS4_10UnderscoreES10_S10_EEEEENS4_13SM90_TMA_LOADENS4_14ComposedLayoutINS4_7SwizzleILi1ELi4ELi3EEENS4_18smem_ptr_flag_bitsILi16EEENSU_INS5_IJNSA_ILi8EEESH_EEENS5_IJSH_SB_EEEEEEEvNS4_8identityES13_S1D_vS1E_EENS_8epilogue10collective6detail29Sm90TmaWarpSpecializedAdapterINS1H_15DefaultEpilogueISJ_SK_SK_NS1G_6thread17LinearCombinationISJ_Li1EffLNS1L_9ScaleType4KindE0ELNS_15FloatRoundStyleE2ESJ_EENS1_15EpilogueDefaultEEEEEvvEEEEvNT_6ParamsE)
        /*0020*/ 	.word	0x00000000
.L_19:


//--------------------- .nv.compat                --------------------------
	.section	.nv.compat,"",@"SHT_CUDA_COMPAT_INFO"
	.align	4
        /*0000*/ 	.byte	0x02, 0x09, 0x01, 0x00, 0x02, 0x02, 0x04, 0x00, 0x02, 0x05, 0x05, 0x00, 0x03, 0x07, 0x01, 0x01
        /*0010*/ 	.byte	0x02, 0x03, 0x01, 0x00, 0x02, 0x06, 0x01, 0x00, 0x04, 0x0b, 0x08, 0x00, 0x00, 0x00, 0x00, 0x00
        /*0020*/ 	.byte	0x00, 0x00, 0x00, 0x00


//--------------------- .nv.info._ZN7cutlass13device_kernelINS_4gemm6kernel13GemmUniversalIN4cute5tupleIJiiiiEEENS1_10collective13CollectiveMmaINS1_34MainloopSm90TmaGmmaWarpSpecializedILi22ENS5_IJNS4_1CILi1EEESB_SB_EEENS1_35KernelTmaWarpSpecializedCooperativeEEENS5_IJNSA_ILi128EEENSA_ILi192EEENSA_ILi16EEEEEENS_10bfloat16_tENS5_IJlSB_lEEESJ_SK_NS4_8TiledMMAINS4_8MMA_AtomIJNS4_4SM904GMMA28MMA_64x192x16_F32BF16BF16_SSILNSO_5MajorE0ELSQ_0ELNSO_7ScaleInE1ELSR_1EEEEEENS4_6LayoutINS5_IJNSA_ILi2EEESB_SB_EEENS5_IJSB_NSA_ILi0EEESX_EEEEENS5_IJNS4_10UnderscoreES10_S10_EEEEENS4_13SM90_TMA_LOADENS4_14ComposedLayoutINS4_7SwizzleILi1ELi4ELi3EEENS4_18smem_ptr_flag_bitsILi16EEENSU_INS5_IJNSA_ILi8EEESH_EEENS5_IJSH_SB_EEEEEEEvNS4_8identityES13_S1D_vS1E_EENS_8epilogue10collective6detail29Sm90TmaWarpSpecializedAdapterINS1H_15DefaultEpilogueISJ_SK_SK_NS1G_6thread17LinearCombinationISJ_Li1EffLNS1L_9ScaleType4KindE0ELNS_15FloatRoundStyleE2ESJ_EENS1_15EpilogueDefaultEEEEEvvEEEEvNT_6ParamsE --------------------------
	.section	.nv.info._ZN7cutlass13device_kernelINS_4gemm6kernel13GemmUniversalIN4cute5tupleIJiiiiEEENS1_10collective13CollectiveMmaINS1_34MainloopSm90TmaGmmaWarpSpecializedILi22ENS5_IJNS4_1CILi1EEESB_SB_EEENS1_35KernelTmaWarpSpecializedCooperativeEEENS5_IJNSA_ILi128EEENSA_ILi192EEENSA_ILi16EEEEEENS_10bfloat16_tENS5_IJlSB_lEEESJ_SK_NS4_8TiledMMAINS4_8MMA_AtomIJNS4_4SM904GMMA28MMA_64x192x16_F32BF16BF16_SSILNSO_5MajorE0ELSQ_0ELNSO_7ScaleInE1ELSR_1EEEEEENS4_6LayoutINS5_IJNSA_ILi2EEESB_SB_EEENS5_IJSB_NSA_ILi0EEESX_EEEEENS5_IJNS4_10UnderscoreES10_S10_EEEEENS4_13SM90_TMA_LOADENS4_14ComposedLayoutINS4_7SwizzleILi1ELi4ELi3EEENS4_18smem_ptr_flag_bitsILi16EEENSU_INS5_IJNSA_ILi8EEESH_EEENS5_IJSH_SB_EEEEEEEvNS4_8identityES13_S1D_vS1E_EENS_8epilogue10collective6detail29Sm90TmaWarpSpecializedAdapterINS1H_15DefaultEpilogueISJ_SK_SK_NS1G_6thread17LinearCombinationISJ_Li1EffLNS1L_9ScaleType4KindE0ELNS_15FloatRoundStyleE2ESJ_EENS1_15EpilogueDefaultEEEEEvvEEEEvNT_6ParamsE,"",@"SHT_CUDA_INFO"
	.sectionflags	@""
	.align	4


	//----- nvinfo : EIATTR_CUDA_API_VERSION
	.align		4
        /*0000*/ 	.byte	0x04, 0x37
        /*0002*/ 	.short	(.L_21 - .L_20)
.L_20:
        /*0004*/ 	.word	0x00000082


	//----- nvinfo : EIATTR_KPARAM_INFO
	.align		4
.L_21:
        /*0008*/ 	.byte	0x04, 0x17
        /*000a*/ 	.short	(.L_23 - .L_22)
.L_22:
        /*000c*/ 	.word	0x00000000
        /*0010*/ 	.short	0x0000
        /*0012*/ 	.short	0x0070
        /*0014*/ 	.byte	0x00, 0xf0, 0x01, 0x10


	//----- nvinfo : EIATTR_SPARSE_MMA_MASK
	.align		4
.L_23:
        /*0018*/ 	.byte	0x03, 0x50
        /*001a*/ 	.short	0x0000


	//----- nvinfo : EIATTR_MAXREG_COUNT
	.align		4
        /*001c*/ 	.byte	0x03, 0x1b
        /*001e*/ 	.short	0x00a8


	//----- nvinfo : EIATTR_NUM_BARRIERS
	.align		4
        /*0020*/ 	.byte	0x02, 0x4c
        /*0022*/ 	.byte	0x01
	.zero		1


	//----- nvinfo : EIATTR_EXTERNS
	.align		4
        /*0024*/ 	.byte	0x04, 0x0f
        /*0026*/ 	.short	(.L_25 - .L_24)


	//   ....[0]....
	.align		4
.L_24:
        /*0028*/ 	.word	index@(__assertfail)


	//----- nvinfo : EIATTR_MERCURY_ISA_VERSION
	.align		4
.L_25:
        /*002c*/ 	.byte	0x03, 0x5f
        /*002e*/ 	.short	0x0101


	//----- nvinfo : EIATTR_INT_WARP_WIDE_INSTR_OFFSETS
	.align		4
        /*0030*/ 	.byte	0x04, 0x31
        /*0032*/ 	.short	(.L_27 - .L_26)


	//   ....[0]....
.L_26:
        /*0034*/ 	.word	0x00000620


	//   ....[1]....
        /*0038*/ 	.word	0x00000650


	//   ....[2]....
        /*003c*/ 	.word	0x00000730


	//----- nvinfo : EIATTR_COOP_GROUP_MASK_REGIDS
	.align		4
.L_27:
        /*0040*/ 	.byte	0x04, 0x29
        /*0042*/ 	.short	(.L_29 - .L_28)


	//   ....[0]....
.L_28:
        /*0044*/ 	.word	0xffffffff


	//   ....[1]....
        /*0048*/ 	.word	0xffffffff


	//   ....[2]....
        /*004c*/ 	.word	0xffffffff


	//   ....[3]....
        /*0050*/ 	.word	0xffffffff


	//   ....[4]....
        /*0054*/ 	.word	0xffffffff


	//----- nvinfo : EIATTR_COOP_GROUP_INSTR_OFFSETS
	.align		4
.L_29:
        /*0058*/ 	.byte	0x04, 0x28
        /*005a*/ 	.short	(.L_31 - .L_30)


	//   ....[0]....
.L_30:
        /*005c*/ 	.word	0x00000060


	//   ....[1]....
        /*0060*/ 	.word	0x00000070


	//   ....[2]....
        /*0064*/ 	.word	0x00000130


	//   ....[3]....
        /*0068*/ 	.word	0x00000530


	//   ....[4]....
        /*006c*/ 	.word	0x000011e0


	//----- nvinfo : EIATTR_REG_RECONFIG
	.align		4
.L_31:
        /*0070*/ 	.byte	0x01, 0x54
	.zero		2


	//----- nvinfo : EIATTR_SYSCALL_OFFSETS
	.align		4
        /*0074*/ 	.byte	0x04, 0x46
        /*0076*/ 	.short	(.L_33 - .L_32)


	//   ....[0]....
.L_32:
        /*0078*/ 	.word	0x000013a0


	//----- nvinfo : EIATTR_MBARRIER_INSTR_OFFSETS
	.align		4
.L_33:
        /*007c*/ 	.byte	0x04, 0x39
        /*007e*/ 	.short	(.L_35 - .L_34)


	//   ....[0]....
.L_34:
        /*0080*/ 	.word	0x00000250
        /*0084*/ 	.word	0x000000ff
        /*0088*/ 	.word	0x00000000
        /*008c*/ 	.short	0x0100
        /*008e*/ 	.byte	0x08
	.zero		1


	//   ....[1]....
        /*0090*/ 	.word	0x00000260
        /*0094*/ 	.word	0x000000ff
        /*0098*/ 	.word	0x000000b0
        /*009c*/ 	.short	0x0100
        /*009e*/ 	.byte	0x08
	.zero		1


	//   ....[2]....
        /*00a0*/ 	.word	0x00000270
        /*00a4*/ 	.word	0x000000ff
        /*00a8*/ 	.word	0x00000008
        /*00ac*/ 	.short	0x0100
        /*00ae*/ 	.byte	0x08
	.zero		1


	//   ....[3]....
        /*00b0*/ 	.word	0x00000280
        /*00b4*/ 	.word	0x000000ff
        /*00b8*/ 	.word	0x000000b8
        /*00bc*/ 	.short	0x0100
        /*00be*/ 	.byte	0x08
	.zero		1


	//   ....[4]....
        /*00c0*/ 	.word	0x00000290
        /*00c4*/ 	.word	0x000000ff
        /*00c8*/ 	.word	0x00000010
        /*00cc*/ 	.short	0x0100
        /*00ce*/ 	.byte	0x08
	.zero		1


	//   ....[5]....
        /*00d0*/ 	.word	0x000002a0
        /*00d4*/ 	.word	0x000000ff
        /*00d8*/ 	.word	0x000000c0
        /*00dc*/ 	.short	0x0100
        /*00de*/ 	.byte	0x08
	.zero		1


	//   ....[6]....
        /*00e0*/ 	.word	0x000002b0
        /*00e4*/ 	.word	0x000000ff
        /*00e8*/ 	.word	0x00000018
        /*00ec*/ 	.short	0x0100
        /*00ee*/ 	.byte	0x08
	.zero		1


	//   ....[7]....
        /*00f0*/ 	.word	0x000002c0
        /*00f4*/ 	.word	0x000000ff
        /*00f8*/ 	.word	0x000000c8
        /*00fc*/ 	.short	0x0100
        /*00fe*/ 	.byte	0x08
	.zero		1


	//   ....[8]....
        /*0100*/ 	.word	0x000002d0
        /*0104*/ 	.word	0x000000ff
        /*0108*/ 	.word	0x00000020
        /*010c*/ 	.short	0x0100
        /*010e*/ 	.byte	0x08
	.zero		1


	//   ....[9]....
        /*0110*/ 	.word	0x000002e0
        /*0114*/ 	.word	0x000000ff
        /*0118*/ 	.word	0x000000d0
        /*011c*/ 	.short	0x0100
        /*011e*/ 	.byte	0x08
	.zero		1


	//   ....[10]....
        /*0120*/ 	.word	0x000002f0
        /*0124*/ 	.word	0x000000ff
        /*0128*/ 	.word	0x00000028
        /*012c*/ 	.short	0x0100
        /*012e*/ 	.byte	0x08
	.zero		1


	//   ....[11]....
        /*0130*/ 	.word	0x00000300
        /*0134*/ 	.word	0x000000ff
        /*0138*/ 	.word	0x000000d8
        /*013c*/ 	.short	0x0100
        /*013e*/ 	.byte	0x08
	.zero		1


	//   ....[12]....
        /*0140*/ 	.word	0x00000310
        /*0144*/ 	.word	0x000000ff
        /*0148*/ 	.word	0x00000030
        /*014c*/ 	.short	0x0100
        /*014e*/ 	.byte	0x08
	.zero		1


	//   ....[13]....
        /*0150*/ 	.word	0x00000320
        /*0154*/ 	.word	0x000000ff
        /*0158*/ 	.word	0x000000e0
        /*015c*/ 	.short	0x0100
        /*015e*/ 	.byte	0x08
	.zero		1


	//   ....[14]....
        /*0160*/ 	.word	0x00000330
        /*0164*/ 	.word	0x000000ff
        /*0168*/ 	.word	0x00000038
        /*016c*/ 	.short	0x0100
        /*016e*/ 	.byte	0x08
	.zero		1


	//   ....[15]....
        /*0170*/ 	.word	0x00000340
        /*0174*/ 	.word	0x000000ff
        /*0178*/ 	.word	0x000000e8
        /*017c*/ 	.short	0x0100
        /*017e*/ 	.byte	0x08
	.zero		1


	//   ....[16]....
        /*0180*/ 	.word	0x00000350
        /*0184*/ 	.word	0x000000ff
        /*0188*/ 	.word	0x00000040
        /*018c*/ 	.short	0x0100
        /*018e*/ 	.byte	0x08
	.zero		1


	//   ....[17]....
        /*0190*/ 	.word	0x00000360
        /*0194*/ 	.word	0x000000ff
        /*0198*/ 	.word	0x000000f0
        /*019c*/ 	.short	0x0100
        /*019e*/ 	.byte	0x08
	.zero		1


	//   ....[18]....
        /*01a0*/ 	.word	0x00000370
        /*01a4*/ 	.word	0x000000ff
        /*01a8*/ 	.word	0x00000048
        /*01ac*/ 	.short	0x0100
        /*01ae*/ 	.byte	0x08
	.zero		1


	//   ....[19]....
        /*01b0*/ 	.word	0x00000380
        /*01b4*/ 	.word	0x000000ff
        /*01b8*/ 	.word	0x000000f8
        /*01bc*/ 	.short	0x0100
        /*01be*/ 	.byte	0x08
	.zero		1


	//   ....[20]....
        /*01c0*/ 	.word	0x00000390
        /*01c4*/ 	.word	0x000000ff
        /*01c8*/ 	.word	0x00000050
        /*01cc*/ 	.short	0x0100
        /*01ce*/ 	.byte	0x08
	.zero		1


	//   ....[21]....
        /*01d0*/ 	.word	0x000003a0
        /*01d4*/ 	.word	0x000000ff
        /*01d8*/ 	.word	0x00000100
        /*01dc*/ 	.short	0x0100
        /*01de*/ 	.byte	0x08
	.zero		1


	//   ....[22]....
        /*01e0*/ 	.word	0x000003b0
        /*01e4*/ 	.word	0x000000ff
        /*01e8*/ 	.word	0x00000058
        /*01ec*/ 	.short	0x0100
        /*01ee*/ 	.byte	0x08
	.zero		1


	//   ....[23]....
        /*01f0*/ 	.word	0x000003c0
        /*01f4*/ 	.word	0x000000ff
        /*01f8*/ 	.word	0x00000108
        /*01fc*/ 	.short	0x0100
        /*01fe*/ 	.byte	0x08
	.zero		1


	//   ....[24]....
        /*0200*/ 	.word	0x000003d0
        /*0204*/ 	.word	0x000000ff
        /*0208*/ 	.word	0x00000060
        /*020c*/ 	.short	0x0100
        /*020e*/ 	.byte	0x08
	.zero		1


	//   ....[25]....
        /*0210*/ 	.word	0x000003e0
        /*0214*/ 	.word	0x000000ff
        /*0218*/ 	.word	0x00000110
        /*021c*/ 	.short	0x0100
        /*021e*/ 	.byte	0x08
	.zero		1


	//   ....[26]....
        /*0220*/ 	.word	0x000003f0
        /*0224*/ 	.word	0x000000ff
        /*0228*/ 	.word	0x00000068
        /*022c*/ 	.short	0x0100
        /*022e*/ 	.byte	0x08
	.zero		1


	//   ....[27]....
        /*0230*/ 	.word	0x00000400
        /*0234*/ 	.word	0x000000ff
        /*0238*/ 	.word	0x00000118
        /*023c*/ 	.short	0x0100
        /*023e*/ 	.byte	0x08
	.zero		1


	//   ....[28]....
        /*0240*/ 	.word	0x00000410
        /*0244*/ 	.word	0x000000ff
        /*0248*/ 	.word	0x00000070
        /*024c*/ 	.short	0x0100
        /*024e*/ 	.byte	0x08
	.zero		1


	//   ....[29]....
        /*0250*/ 	.word	0x00000420
        /*0254*/ 	.word	0x000000ff
        /*0258*/ 	.word	0x00000120
        /*025c*/ 	.short	0x0100
        /*025e*/ 	.byte	0x08
	.zero		1


	//   ....[30]....
        /*0260*/ 	.word	0x00000430
        /*0264*/ 	.word	0x000000ff
        /*0268*/ 	.word	0x00000078
        /*026c*/ 	.short	0x0100
        /*026e*/ 	.byte	0x08
	.zero		1


	//   ....[31]....
        /*0270*/ 	.word	0x00000440
        /*0274*/ 	.word	0x000000ff
        /*0278*/ 	.word	0x00000128
        /*027c*/ 	.short	0x0100
        /*027e*/ 	.byte	0x08
	.zero		1


	//   ....[32]....
        /*0280*/ 	.word	0x00000450
        /*0284*/ 	.word	0x000000ff
        /*0288*/ 	.word	0x00000080
        /*028c*/ 	.short	0x0100
        /*028e*/ 	.byte	0x08
	.zero		1


	//   ....[33]....
        /*0290*/ 	.word	0x00000460
        /*0294*/ 	.word	0x000000ff
        /*0298*/ 	.word	0x00000130
        /*029c*/ 	.short	0x0100
        /*029e*/ 	.byte	0x08
	.zero		1


	//   ....[34]....
        /*02a0*/ 	.word	0x00000470
        /*02a4*/ 	.word	0x000000ff
        /*02a8*/ 	.word	0x00000088
        /*02ac*/ 	.short	0x0100
        /*02ae*/ 	.byte	0x08
	.zero		1


	//   ....[35]....
        /*02b0*/ 	.word	0x00000480
        /*02b4*/ 	.word	0x000000ff
        /*02b8*/ 	.word	0x00000138
        /*02bc*/ 	.short	0x0100
        /*02be*/ 	.byte	0x08
	.zero		1


	//   ....[36]....
        /*02c0*/ 	.word	0x00000490
        /*02c4*/ 	.word	0x000000ff
        /*02c8*/ 	.word	0x00000090
        /*02cc*/ 	.short	0x0100
        /*02ce*/ 	.byte	0x08
	.zero		1


	//   ....[37]....
        /*02d0*/ 	.word	0x000004a0
        /*02d4*/ 	.word	0x000000ff
        /*02d8*/ 	.word	0x00000140
        /*02dc*/ 	.short	0x0100
        /*02de*/ 	.byte	0x08
	.zero		1


	//   ....[38]....
        /*02e0*/ 	.word	0x000004b0
        /*02e4*/ 	.word	0x000000ff
        /*02e8*/ 	.word	0x00000098
        /*02ec*/ 	.short	0x0100
        /*02ee*/ 	.byte	0x08
	.zero		1


	//   ....[39]....
        /*02f0*/ 	.word	0x000004c0
        /*02f4*/ 	.word	0x000000ff
        /*02f8*/ 	.word	0x00000148
        /*02fc*/ 	.short	0x0100
        /*02fe*/ 	.byte	0x08
	.zero		1


	//   ....[40]....
        /*0300*/ 	.word	0x000004d0
        /*0304*/ 	.word	0x000000ff
        /*0308*/ 	.word	0x000000a0
        /*030c*/ 	.short	0x0100
        /*030e*/ 	.byte	0x08
	.zero		1


	//   ....[41]....
        /*0310*/ 	.word	0x000004e0
        /*0314*/ 	.word	0x000000ff
        /*0318*/ 	.word	0x00000150
        /*031c*/ 	.short	0x0100
        /*031e*/ 	.byte	0x08
	.zero		1


	//   ....[42]....
        /*0320*/ 	.word	0x000004f0
        /*0324*/ 	.word	0x000000ff
        /*0328*/ 	.word	0x000000a8
        /*032c*/ 	.short	0x0100
        /*032e*/ 	.byte	0x08
	.zero		1


	//   ....[43]....
        /*0330*/ 	.word	0x00000500
        /*0334*/ 	.word	0x000000ff
        /*0338*/ 	.word	0x00000158
        /*033c*/ 	.short	0x0100
        /*033e*/ 	.byte	0x08
	.zero		1


	//   ....[44]....
        /*0340*/ 	.word	0x000007a0
        /*0344*/ 	.word	0x000000ff
        /*0348*/ 	.word	0x00000170
        /*034c*/ 	.short	0x0100
        /*034e*/ 	.byte	0x06
	.zero		1


	//   ....[45]....
        /*0350*/ 	.word	0x00000800
        /*0354*/ 	.word	0x000000ff
        /*0358*/ 	.word	0x00000178
        /*035c*/ 	.short	0x0100
        /*035e*/ 	.byte	0x06
	.zero		1


	//   ....[46]....
        /*0360*/ 	.word	0x00001420
        /*0364*/ 	.word	0x00000003
        /*0368*/ 	.word	0x00000000
        /*036c*/ 	.short	0x010a
        /*036e*/ 	.byte	0x3f
	.zero		1


	//   ....[47]....
        /*0370*/ 	.word	0x00001460
        /*0374*/ 	.word	0x00000003
        /*0378*/ 	.word	0x00000000
        /*037c*/ 	.short	0x010a
        /*037e*/ 	.byte	0x3f
	.zero		1


	//   ....[48]....
        /*0380*/ 	.word	0x00001690
        /*0384*/ 	.word	0x000000ff
        /*0388*/ 	.word	0x00000000
        /*038c*/ 	.short	0x010a
        /*038e*/ 	.byte	0x04
	.zero		1


	//   ....[49]....
        /*0390*/ 	.word	0x000016d0
        /*0394*/ 	.word	0x000000ff
        /*0398*/ 	.word	0x00000000
        /*039c*/ 	.short	0x010a
        /*039e*/ 	.byte	0x04
	.zero		1


	//   ....[50]....
        /*03a0*/ 	.word	0x000017c0
        /*03a4*/ 	.word	0x000000ff
        /*03a8*/ 	.word	0x00000000
        /*03ac*/ 	.short	0x0101
        /*03ae*/ 	.byte	0x04
	.zero		1


	//   ....[51]....
        /*03b0*/ 	.word	0x000019c0
        /*03b4*/ 	.word	0x000000ff
        /*03b8*/ 	.word	0x00000000
        /*03bc*/ 	.short	0x0101
        /*03be*/ 	.byte	0x06
	.zero		1


	//   ....[52]....
        /*03c0*/ 	.word	0x00008ab0
        /*03c4*/ 	.word	0x0000000e
        /*03c8*/ 	.word	0x000000b0
        /*03cc*/ 	.short	0x010a
        /*03ce*/ 	.byte	0x3f
	.zero		1


	//   ....[53]....
        /*03d0*/ 	.word	0x00008e30
        /*03d4*/ 	.word	0x00000006
        /*03d8*/ 	.word	0x00000178
        /*03dc*/ 	.short	0x0101
        /*03de*/ 	.byte	0x3f
	.zero		1


	//   ....[54]....
        /*03e0*/ 	.word	0x00009560
        /*03e4*/ 	.word	0x00000007
        /*03e8*/ 	.word	0x00000000
        /*03ec*/ 	.short	0x010a
        /*03ee*/ 	.byte	0x3f
	.zero		1


	//   ....[55]....
        /*03f0*/ 	.word	0x000095e0
        /*03f4*/ 	.word	0x00000009
        /*03f8*/ 	.word	0x00000000
        /*03fc*/ 	.short	0x010a
        /*03fe*/ 	.byte	0x3f
	.zero		1


	//   ....[56]....
        /*0400*/ 	.word	0x00009670
        /*0404*/ 	.word	0x00000006
        /*0408*/ 	.word	0x00000000
        /*040c*/ 	.short	0x010a
        /*040e*/ 	.byte	0x3f
	.zero		1


	//   ....[57]....
        /*0410*/ 	.word	0x00009700
        /*0414*/ 	.word	0x00000009
        /*0418*/ 	.word	0x00000000
        /*041c*/ 	.short	0x010a
        /*041e*/ 	.byte	0x3f
	.zero		1


	//   ....[58]....
        /*0420*/ 	.word	0x00009790
        /*0424*/ 	.word	0x00000006
        /*0428*/ 	.word	0x00000000
        /*042c*/ 	.short	0x010a
        /*042e*/ 	.byte	0x3f
	.zero		1


	//   ....[59]....
        /*0430*/ 	.word	0x00009820
        /*0434*/ 	.word	0x00000009
        /*0438*/ 	.word	0x00000000
        /*043c*/ 	.short	0x010a
        /*043e*/ 	.byte	0x3f
	.zero		1


	//   ....[60]....
        /*0440*/ 	.word	0x000098b0
        /*0444*/ 	.word	0x00000006
        /*0448*/ 	.word	0x00000000
        /*044c*/ 	.short	0x010a
        /*044e*/ 	.byte	0x3f
	.zero		1


	//   ....[61]....
        /*0450*/ 	.word	0x00009940
        /*0454*/ 	.word	0x00000009
        /*0458*/ 	.word	0x00000000
        /*045c*/ 	.short	0x010a
        /*045e*/ 	.byte	0x3f
	.zero		1


	//   ....[62]....
        /*0460*/ 	.word	0x000099d0
        /*0464*/ 	.word	0x00000006
        /*0468*/ 	.word	0x00000000
        /*046c*/ 	.short	0x010a
        /*046e*/ 	.byte	0x3f
	.zero		1


	//   ....[63]....
        /*0470*/ 	.word	0x00009a60
        /*0474*/ 	.word	0x00000009
        /*0478*/ 	.word	0x00000000
        /*047c*/ 	.short	0x010a
        /*047e*/ 	.byte	0x3f
	.zero		1


	//   ....[64]....
        /*0480*/ 	.word	0x00009af0
        /*0484*/ 	.word	0x00000006
        /*0488*/ 	.word	0x00000000
        /*048c*/ 	.short	0x010a
        /*048e*/ 	.byte	0x3f
	.zero		1


	//   ....[65]....
        /*0490*/ 	.word	0x00009b80
        /*0494*/ 	.word	0x00000009
        /*0498*/ 	.word	0x00000000
        /*049c*/ 	.short	0x010a
        /*049e*/ 	.byte	0x3f
	.zero		1


	//   ....[66]....
        /*04a0*/ 	.word	0x00009c10
        /*04a4*/ 	.word	0x00000006
        /*04a8*/ 	.word	0x00000000
        /*04ac*/ 	.short	0x010a
        /*04ae*/ 	.byte	0x3f
	.zero		1


	//   ....[67]....
        /*04b0*/ 	.word	0x00009ca0
        /*04b4*/ 	.word	0x00000009
        /*04b8*/ 	.word	0x00000000
        /*04bc*/ 	.short	0x010a
        /*04be*/ 	.byte	0x3f
	.zero		1


	//   ....[68]....
        /*04c0*/ 	.word	0x00009d30
        /*04c4*/ 	.word	0x00000006
        /*04c8*/ 	.word	0x00000000
        /*04cc*/ 	.short	0x010a
        /*04ce*/ 	.byte	0x3f
	.zero		1


	//   ....[69]....
        /*04d0*/ 	.word	0x00009dc0
        /*04d4*/ 	.word	0x00000009
        /*04d8*/ 	.word	0x00000000
        /*04dc*/ 	.short	0x010a
        /*04de*/ 	.byte	0x3f
	.zero		1


	//   ....[70]....
        /*04e0*/ 	.word	0x00009e50
        /*04e4*/ 	.word	0x00000006
        /*04e8*/ 	.word	0x00000000
        /*04ec*/ 	.short	0x010a
        /*04ee*/ 	.byte	0x3f
	.zero		1


	//   ....[71]....
        /*04f0*/ 	.word	0x00009ee0
        /*04f4*/ 	.word	0x00000009
        /*04f8*/ 	.word	0x00000000
        /*04fc*/ 	.short	0x010a
        /*04fe*/ 	.byte	0x3f
	.zero		1


	//   ....[72]....
        /*0500*/ 	.word	0x00009f70
        /*0504*/ 	.word	0x00000006
        /*0508*/ 	.word	0x00000000
        /*050c*/ 	.short	0x010a
        /*050e*/ 	.byte	0x3f
	.zero		1


	//   ....[73]....
        /*0510*/ 	.word	0x0000a000
        /*0514*/ 	.word	0x00000009
        /*0518*/ 	.word	0x00000000
        /*051c*/ 	.short	0x010a
        /*051e*/ 	.byte	0x3f
	.zero		1


	//   ....[74]....
        /*0520*/ 	.word	0x0000a090
        /*0524*/ 	.word	0x00000006
        /*0528*/ 	.word	0x00000000
        /*052c*/ 	.short	0x010a
        /*052e*/ 	.byte	0x3f
	.zero		1


	//   ....[75]....
        /*0530*/ 	.word	0x0000a120
        /*0534*/ 	.word	0x00000003
        /*0538*/ 	.word	0x00000000
        /*053c*/ 	.short	0x010a
        /*053e*/ 	.byte	0x3f
	.zero		1


	//   ....[76]....
        /*0540*/ 	.word	0x0000a180
        /*0544*/ 	.word	0x00000003
        /*0548*/ 	.word	0x00000000
        /*054c*/ 	.short	0x010a
        /*054e*/ 	.byte	0x3f
	.zero		1


	//   ....[77]....
        /*0550*/ 	.word	0x0000a1e0
        /*0554*/ 	.word	0x00000004
        /*0558*/ 	.word	0x00000000
        /*055c*/ 	.short	0x010a
        /*055e*/ 	.byte	0x3f
	.zero		1


	//   ....[78]....
        /*0560*/ 	.word	0x0000a2b0
        /*0564*/ 	.word	0x0000000e
        /*0568*/ 	.word	0x000000b0
        /*056c*/ 	.short	0x010a
        /*056e*/ 	.byte	0x3f
	.zero		1


	//   ....[79]....
        /*0570*/ 	.word	0x0000a380
        /*0574*/ 	.word	0x00000007
        /*0578*/ 	.word	0x00000000
        /*057c*/ 	.short	0x010a
        /*057e*/ 	.byte	0x3f
	.zero		1


	//   ....[80]....
        /*0580*/ 	.word	0x0000a3d0
        /*0584*/ 	.word	0x00000009
        /*0588*/ 	.word	0x00000000
        /*058c*/ 	.short	0x010a
        /*058e*/ 	.byte	0x3f
	.zero		1


	//   ....[81]....
        /*0590*/ 	.word	0x0000a420
        /*0594*/ 	.word	0x00000006
        /*0598*/ 	.word	0x00000000
        /*059c*/ 	.short	0x010a
        /*059e*/ 	.byte	0x3f
	.zero		1


	//   ....[82]....
        /*05a0*/ 	.word	0x0000a470
        /*05a4*/ 	.word	0x00000009
        /*05a8*/ 	.word	0x00000000
        /*05ac*/ 	.short	0x010a
        /*05ae*/ 	.byte	0x3f
	.zero		1


	//   ....[83]....
        /*05b0*/ 	.word	0x0000a4c0
        /*05b4*/ 	.word	0x00000006
        /*05b8*/ 	.word	0x00000000
        /*05bc*/ 	.short	0x010a
        /*05be*/ 	.byte	0x3f
	.zero		1


	//   ....[84]....
        /*05c0*/ 	.word	0x0000a510
        /*05c4*/ 	.word	0x00000009
        /*05c8*/ 	.word	0x00000000
        /*05cc*/ 	.short	0x010a
        /*05ce*/ 	.byte	0x3f
	.zero		1


	//   ....[85]....
        /*05d0*/ 	.word	0x0000a560
        /*05d4*/ 	.word	0x00000006
        /*05d8*/ 	.word	0x00000000
        /*05dc*/ 	.short	0x010a
        /*05de*/ 	.byte	0x3f
	.zero		1


	//   ....[86]....
        /*05e0*/ 	.word	0x0000a5b0
        /*05e4*/ 	.word	0x00000009
        /*05e8*/ 	.word	0x00000000
        /*05ec*/ 	.short	0x010a
        /*05ee*/ 	.byte	0x3f
	.zero		1


	//   ....[87]....
        /*05f0*/ 	.word	0x0000a600
        /*05f4*/ 	.word	0x00000006
        /*05f8*/ 	.word	0x00000000
        /*05fc*/ 	.short	0x010a
        /*05fe*/ 	.byte	0x3f
	.zero		1


	//   ....[88]....
        /*0600*/ 	.word	0x0000a650
        /*0604*/ 	.word	0x00000009
        /*0608*/ 	.word	0x00000000
        /*060c*/ 	.short	0x010a
        /*060e*/ 	.byte	0x3f
	.zero		1


	//   ....[89]....
        /*0610*/ 	.word	0x0000a6a0
        /*0614*/ 	.word	0x00000006
        /*0618*/ 	.word	0x00000000
        /*061c*/ 	.short	0x010a
        /*061e*/ 	.byte	0x3f
	.zero		1


	//   ....[90]....
        /*0620*/ 	.word	0x0000a6f0
        /*0624*/ 	.word	0x00000009
        /*0628*/ 	.word	0x00000000
        /*062c*/ 	.short	0x010a
        /*062e*/ 	.byte	0x3f
	.zero		1


	//   ....[91]....
        /*0630*/ 	.word	0x0000a740
        /*0634*/ 	.word	0x00000006
        /*0638*/ 	.word	0x00000000
        /*063c*/ 	.short	0x010a
        /*063e*/ 	.byte	0x3f
	.zero		1


	//   ....[92]....
        /*0640*/ 	.word	0x0000a790
        /*0644*/ 	.word	0x00000009
        /*0648*/ 	.word	0x00000000
        /*064c*/ 	.short	0x010a
        /*064e*/ 	.byte	0x3f
	.zero		1


	//   ....[93]....
        /*0650*/ 	.word	0x0000a7e0
        /*0654*/ 	.word	0x00000006
        /*0658*/ 	.word	0x00000000
        /*065c*/ 	.short	0x010a
        /*065e*/ 	.byte	0x3f
	.zero		1


	//   ....[94]....
        /*0660*/ 	.word	0x0000a830
        /*0664*/ 	.word	0x00000009
        /*0668*/ 	.word	0x00000000
        /*066c*/ 	.short	0x010a
        /*066e*/ 	.byte	0x3f
	.zero		1


	//   ....[95]....
        /*0670*/ 	.word	0x0000a880
        /*0674*/ 	.word	0x00000006
        /*0678*/ 	.word	0x00000000
        /*067c*/ 	.short	0x010a
        /*067e*/ 	.byte	0x3f
	.zero		1


	//   ....[96]....
        /*0680*/ 	.word	0x0000a8d0
        /*0684*/ 	.word	0x00000009
        /*0688*/ 	.word	0x00000000
        /*068c*/ 	.short	0x010a
        /*068e*/ 	.byte	0x3f
	.zero		1


	//   ....[97]....
        /*0690*/ 	.word	0x0000a920
        /*0694*/ 	.word	0x00000006
        /*0698*/ 	.word	0x00000000
        /*069c*/ 	.short	0x010a
        /*069e*/ 	.byte	0x3f
	.zero		1


	//   ....[98]....
        /*06a0*/ 	.word	0x0000a970
        /*06a4*/ 	.word	0x00000009
        /*06a8*/ 	.word	0x00000000
        /*06ac*/ 	.short	0x010a
        /*06ae*/ 	.byte	0x3f
	.zero		1


	//   ....[99]....
        /*06b0*/ 	.word	0x0000a9c0
        /*06b4*/ 	.word	0x00000006
        /*06b8*/ 	.word	0x00000000
        /*06bc*/ 	.short	0x010a
        /*06be*/ 	.byte	0x3f
	.zero		1


	//----- nvinfo : EIATTR_NUM_MBARRIERS
	.align		4
.L_35:
        /*06c0*/ 	.byte	0x03, 0x38
        /*06c2*/ 	.short	0x002e


	//----- nvinfo : EIATTR_EXIT_INSTR_OFFSETS
	.align		4
        /*06c4*/ 	.byte	0x04, 0x1c
        /*06c6*/ 	.short	(.L_37 - .L_36)


	//   ....[0]....
.L_36:
        /*06c8*/ 	.word	0x00000850


	//   ....[1]....
        /*06cc*/ 	.word	0x00001110


	//   ....[2]....
        /*06d0*/ 	.word	0x00008120


	//   ....[3]....
        /*06d4*/ 	.word	0x00008750


	//   ....[4]....
        /*06d8*/ 	.word	0x0000a170


	//----- nvinfo : EIATTR_MAX_THREADS
	.align		4
.L_37:
        /*06dc*/ 	.byte	0x04, 0x05
        /*06de*/ 	.short	(.L_39 - .L_38)
.L_38:
        /*06e0*/ 	.word	0x00000180
        /*06e4*/ 	.word	0x00000001
        /*06e8*/ 	.word	0x00000001


	//----- nvinfo : EIATTR_CRS_STACK_SIZE
	.align		4
.L_39:
        /*06ec*/ 	.byte	0x04, 0x1e
        /*06ee*/ 	.short	(.L_41 - .L_40)
.L_40:
        /*06f0*/ 	.word	0x00000000


	//----- nvinfo : EIATTR_CBANK_PARAM_SIZE
	.align		4
.L_41:
        /*06f4*/ 	.byte	0x03, 0x19
        /*06f6*/ 	.short	0x0470


	//----- nvinfo : EIATTR_PARAM_CBANK
	.align		4
        /*06f8*/ 	.byte	0x04, 0x0a
        /*06fa*/ 	.short	(.L_43 - .L_42)
	.align		4
.L_42:
        /*06fc*/ 	.word	index@(.nv.constant0._ZN7cutlass13device_kernelINS_4gemm6kernel13GemmUniversalIN4cute5tupleIJiiiiEEENS1_10collective13CollectiveMmaINS1_34MainloopSm90TmaGmmaWarpSpecializedILi22ENS5_IJNS4_1CILi1EEESB_SB_EEENS1_35KernelTmaWarpSpecializedCooperativeEEENS5_IJNSA_ILi128EEENSA_ILi192EEENSA_ILi16EEEEEENS_10bfloat16_tENS5_IJlSB_lEEESJ_SK_NS4_8TiledMMAINS4_8MMA_AtomIJNS4_4SM904GMMA28MMA_64x192x16_F32BF16BF16_SSILNSO_5MajorE0ELSQ_0ELNSO_7ScaleInE1ELSR_1EEEEEENS4_6LayoutINS5_IJNSA_ILi2EEESB_SB_EEENS5_IJSB_NSA_ILi0EEESX_EEEEENS5_IJNS4_10UnderscoreES10_S10_EEEEENS4_13SM90_TMA_LOADENS4_14ComposedLayoutINS4_7SwizzleILi1ELi4ELi3EEENS4_18smem_ptr_flag_bitsILi16EEENSU_INS5_IJNSA_ILi8EEESH_EEENS5_IJSH_SB_EEEEEEEvNS4_8identityES13_S1D_vS1E_EENS_8epilogue10collective6detail29Sm90TmaWarpSpecializedAdapterINS1H_15DefaultEpilogueISJ_SK_SK_NS1G_6thread17LinearCombinationISJ_Li1EffLNS1L_9ScaleType4KindE0ELNS_15FloatRoundStyleE2ESJ_EENS1_15EpilogueDefaultEEEEEvvEEEEvNT_6ParamsE)
        /*0700*/ 	.short	0x0210
        /*0702*/ 	.short	0x0470


	//----- nvinfo : EIATTR_SW_WAR
	.align		4
.L_43:
        /*0704*/ 	.byte	0x04, 0x36
        /*0706*/ 	.short	(.L_45 - .L_44)
.L_44:
        /*0708*/ 	.word	0x00000008
.L_45:


//--------------------- .nv.callgraph             --------------------------
	.section	.nv.callgraph,"",@"SHT_CUDA_CALLGRAPH"
	.align	4
	.sectionentsize	8
	.align		4
        /*0000*/ 	.word	0x00000000
	.align		4
        /*0004*/ 	.word	0xffffffff
	.align		4
        /*0008*/ 	.word	index@(_ZN7cutlass13device_kernelINS_4gemm6kernel13GemmUniversalIN4cute5tupleIJiiiiEEENS1_10collective13CollectiveMmaINS1_34MainloopSm90TmaGmmaWarpSpecializedILi22ENS5_IJNS4_1CILi1EEESB_SB_EEENS1_35KernelTmaWarpSpecializedCooperativeEEENS5_IJNSA_ILi128EEENSA_ILi192EEENSA_ILi16EEEEEENS_10bfloat16_tENS5_IJlSB_lEEESJ_SK_NS4_8TiledMMAINS4_8MMA_AtomIJNS4_4SM904GMMA28MMA_64x192x16_F32BF16BF16_SSILNSO_5MajorE0ELSQ_0ELNSO_7ScaleInE1ELSR_1EEEEEENS4_6LayoutINS5_IJNSA_ILi2EEESB_SB_EEENS5_IJSB_NSA_ILi0EEESX_EEEEENS5_IJNS4_10UnderscoreES10_S10_EEEEENS4_13SM90_TMA_LOADENS4_14ComposedLayoutINS4_7SwizzleILi1ELi4ELi3EEENS4_18smem_ptr_flag_bitsILi16EEENSU_INS5_IJNSA_ILi8EEESH_EEENS5_IJSH_SB_EEEEEEEvNS4_8identityES13_S1D_vS1E_EENS_8epilogue10collective6detail29Sm90TmaWarpSpecializedAdapterINS1H_15DefaultEpilogueISJ_SK_SK_NS1G_6thread17LinearCombinationISJ_Li1EffLNS1L_9ScaleType4KindE0ELNS_15FloatRoundStyleE2ESJ_EENS1_15EpilogueDefaultEEEEEvvEEEEvNT_6ParamsE)
	.align		4
        /*000c*/ 	.word	index@(__assertfail)
	.align		4
        /*0010*/ 	.word	0x00000000
	.align		4
        /*0014*/ 	.word	0xfffffffe
	.align		4
        /*0018*/ 	.word	0x00000000
	.align		4
        /*001c*/ 	.word	0xfffffffd
	.align		4
        /*0020*/ 	.word	0x00000000
	.align		4
        /*0024*/ 	.word	0xfffffffc


//--------------------- .nv.constant4             --------------------------
	.section	.nv.constant4,"a",@progbits
	.align	8
	.align		8
.nv.constant4:
        /*0000*/ 	.dword	__assertfail
	.align		8
        /*0008*/ 	.dword	__unnamed_1
	.align		8
        /*0010*/ 	.dword	_ZN39_INTERNAL_3d761d76_4_k_cu_436ce86d_78974cuda3std3__45__cpo5beginE
	.align		8
        /*0018*/ 	.dword	_ZN39_INTERNAL_3d761d76_4_k_cu_436ce86d_78974cuda3std3__45__cpo3endE
	.align		8
        /*0020*/ 	.dword	_ZN39_INTERNAL_3d761d76_4_k_cu_436ce86d_78974cuda3std3__45__cpo6cbeginE
	.align		8
        /*0028*/ 	.dword	_ZN39_INTERNAL_3d761d76_4_k_cu_436ce86d_78974cuda3std3__45__cpo4cendE
	.align		8
        /*0030*/ 	.dword	_ZN39_INTERNAL_3d761d76_4_k_cu_436ce86d_78974cuda3std3__441_GLOBAL__N__3d761d76_4_k_cu_436ce86d_78976ignoreE
	.align		8
        /*0038*/ 	.dword	_ZN39_INTERNAL_3d761d76_4_k_cu_436ce86d_78974cuda3std3__419piecewise_constructE
	.align		8
        /*0040*/ 	.dword	_ZN39_INTERNAL_3d761d76_4_k_cu_436ce86d_78974cuda3std3__48in_placeE
	.align		8
        /*0048*/ 	.dword	_ZN39_INTERNAL_3d761d76_4_k_cu_436ce86d_78974cuda3std6ranges3__45__cpo4swapE
	.align		8
        /*0050*/ 	.dword	_ZN39_INTERNAL_3d761d76_4_k_cu_436ce86d_78974cuda3std6ranges3__45__cpo9iter_moveE
	.align		8
        /*0058*/ 	.dword	_ZN39_INTERNAL_3d761d76_4_k_cu_436ce86d_78974cute7productE
	.align		8
        /*0060*/ 	.dword	_ZN39_INTERNAL_3d761d76_4_k_cu_436ce86d_78974cute1_E
	.align		8
        /*0068*/ 	.dword	$str$22
	.align		8
        /*0070*/ 	.dword	$str$23


//--------------------- .text._ZN7cutlass13device_kernelINS_4gemm6kernel13GemmUniversalIN4cute5tupleIJiiiiEEENS1_10collective13CollectiveMmaINS1_34MainloopSm90TmaGmmaWarpSpecializedILi22ENS5_IJNS4_1CILi1EEESB_SB_EEENS1_35KernelTmaWarpSpecializedCooperativeEEENS5_IJNSA_ILi128EEENSA_ILi192EEENSA_ILi16EEEEEENS_10bfloat16_tENS5_IJlSB_lEEESJ_SK_NS4_8TiledMMAINS4_8MMA_AtomIJNS4_4SM904GMMA28MMA_64x192x16_F32BF16BF16_SSILNSO_5MajorE0ELSQ_0ELNSO_7ScaleInE1ELSR_1EEEEEENS4_6LayoutINS5_IJNSA_ILi2EEESB_SB_EEENS5_IJSB_NSA_ILi0EEESX_EEEEENS5_IJNS4_10UnderscoreES10_S10_EEEEENS4_13SM90_TMA_LOADENS4_14ComposedLayoutINS4_7SwizzleILi1ELi4ELi3EEENS4_18smem_ptr_flag_bitsILi16EEENSU_INS5_IJNSA_ILi8EEESH_EEENS5_IJSH_SB_EEEEEEEvNS4_8identityES13_S1D_vS1E_EENS_8epilogue10collective6detail29Sm90TmaWarpSpecializedAdapterINS1H_15DefaultEpilogueISJ_SK_SK_NS1G_6thread17LinearCombinationISJ_Li1EffLNS1L_9ScaleType4KindE0ELNS_15FloatRoundStyleE2ESJ_EENS1_15EpilogueDefaultEEEEEvvEEEEvNT_6ParamsE --------------------------
	.section	.text._ZN7cutlass13device_kernelINS_4gemm6kernel13GemmUniversalIN4cute5tupleIJiiiiEEENS1_10collective13CollectiveMmaINS1_34MainloopSm90TmaGmmaWarpSpecializedILi22ENS5_IJNS4_1CILi1EEESB_SB_EEENS1_35KernelTmaWarpSpecializedCooperativeEEENS5_IJNSA_ILi128EEENSA_ILi192EEENSA_ILi16EEEEEENS_10bfloat16_tENS5_IJlSB_lEEESJ_SK_NS4_8TiledMMAINS4_8MMA_AtomIJNS4_4SM904GMMA28MMA_64x192x16_F32BF16BF16_SSILNSO_5MajorE0ELSQ_0ELNSO_7ScaleInE1ELSR_1EEEEEENS4_6LayoutINS5_IJNSA_ILi2EEESB_SB_EEENS5_IJSB_NSA_ILi0EEESX_EEEEENS5_IJNS4_10UnderscoreES10_S10_EEEEENS4_13SM90_TMA_LOADENS4_14ComposedLayoutINS4_7SwizzleILi1ELi4ELi3EEENS4_18smem_ptr_flag_bitsILi16EEENSU_INS5_IJNSA_ILi8EEESH_EEENS5_IJSH_SB_EEEEEEEvNS4_8identityES13_S1D_vS1E_EENS_8epilogue10collective6detail29Sm90TmaWarpSpecializedAdapterINS1H_15DefaultEpilogueISJ_SK_SK_NS1G_6thread17LinearCombinationISJ_Li1EffLNS1L_9ScaleType4KindE0ELNS_15FloatRoundStyleE2ESJ_EENS1_15EpilogueDefaultEEEEEvvEEEEvNT_6ParamsE,"ax",@progbits
	.align	128
.text._ZN7cutlass13device_kernelINS_4gemm6kernel13GemmUniversalIN4cute5tupleIJiiiiEEENS1_10collective13CollectiveMmaINS1_34MainloopSm90TmaGmmaWarpSpecializedILi22ENS5_IJNS4_1CILi1EEESB_SB_EEENS1_35KernelTmaWarpSpecializedCooperativeEEENS5_IJNSA_ILi128EEENSA_ILi192EEENSA_ILi16EEEEEENS_10bfloat16_tENS5_IJlSB_lEEESJ_SK_NS4_8TiledMMAINS4_8MMA_AtomIJNS4_4SM904GMMA28MMA_64x192x16_F32BF16BF16_SSILNSO_5MajorE0ELSQ_0ELNSO_7ScaleInE1ELSR_1EEEEEENS4_6LayoutINS5_IJNSA_ILi2EEESB_SB_EEENS5_IJSB_NSA_ILi0EEESX_EEEEENS5_IJNS4_10UnderscoreES10_S10_EEEEENS4_13SM90_TMA_LOADENS4_14ComposedLayoutINS4_7SwizzleILi1ELi4ELi3EEENS4_18smem_ptr_flag_bitsILi16EEENSU_INS5_IJNSA_ILi8EEESH_EEENS5_IJSH_SB_EEEEEEEvNS4_8identityES13_S1D_vS1E_EENS_8epilogue10collective6detail29Sm90TmaWarpSpecializedAdapterINS1H_15DefaultEpilogueISJ_SK_SK_NS1G_6thread17LinearCombinationISJ_Li1EffLNS1L_9ScaleType4KindE0ELNS_15FloatRoundStyleE2ESJ_EENS1_15EpilogueDefaultEEEEEvvEEEEvNT_6ParamsE:
        .type           _ZN7cutlass13device_kernelINS_4gemm6kernel13GemmUniversalIN4cute5tupleIJiiiiEEENS1_10collective13CollectiveMmaINS1_34MainloopSm90TmaGmmaWarpSpecializedILi22ENS5_IJNS4_1CILi1EEESB_SB_EEENS1_35KernelTmaWarpSpecializedCooperativeEEENS5_IJNSA_ILi128EEENSA_ILi192EEENSA_ILi16EEEEEENS_10bfloat16_tENS5_IJlSB_lEEESJ_SK_NS4_8TiledMMAINS4_8MMA_AtomIJNS4_4SM904GMMA28MMA_64x192x16_F32BF16BF16_SSILNSO_5MajorE0ELSQ_0ELNSO_7ScaleInE1ELSR_1EEEEEENS4_6LayoutINS5_IJNSA_ILi2EEESB_SB_EEENS5_IJSB_NSA_ILi0EEESX_EEEEENS5_IJNS4_10UnderscoreES10_S10_EEEEENS4_13SM90_TMA_LOADENS4_14ComposedLayoutINS4_7SwizzleILi1ELi4ELi3EEENS4_18smem_ptr_flag_bitsILi16EEENSU_INS5_IJNSA_ILi8EEESH_EEENS5_IJSH_SB_EEEEEEEvNS4_8identityES13_S1D_vS1E_EENS_8epilogue10collective6detail29Sm90TmaWarpSpecializedAdapterINS1H_15DefaultEpilogueISJ_SK_SK_NS1G_6thread17LinearCombinationISJ_Li1EffLNS1L_9ScaleType4KindE0ELNS_15FloatRoundStyleE2ESJ_EENS1_15EpilogueDefaultEEEEEvvEEEEvNT_6ParamsE,@function
        .size           _ZN7cutlass13device_kernelINS_4gemm6kernel13GemmUniversalIN4cute5tupleIJiiiiEEENS1_10collective13CollectiveMmaINS1_34MainloopSm90TmaGmmaWarpSpecializedILi22ENS5_IJNS4_1CILi1EEESB_SB_EEENS1_35KernelTmaWarpSpecializedCooperativeEEENS5_IJNSA_ILi128EEENSA_ILi192EEENSA_ILi16EEEEEENS_10bfloat16_tENS5_IJlSB_lEEESJ_SK_NS4_8TiledMMAINS4_8MMA_AtomIJNS4_4SM904GMMA28MMA_64x192x16_F32BF16BF16_SSILNSO_5MajorE0ELSQ_0ELNSO_7ScaleInE1ELSR_1EEEEEENS4_6LayoutINS5_IJNSA_ILi2EEESB_SB_EEENS5_IJSB_NSA_ILi0EEESX_EEEEENS5_IJNS4_10UnderscoreES10_S10_EEEEENS4_13SM90_TMA_LOADENS4_14ComposedLayoutINS4_7SwizzleILi1ELi4ELi3EEENS4_18smem_ptr_flag_bitsILi16EEENSU_INS5_IJNSA_ILi8EEESH_EEENS5_IJSH_SB_EEEEEEEvNS4_8identityES13_S1D_vS1E_EENS_8epilogue10collective6detail29Sm90TmaWarpSpecializedAdapterINS1H_15DefaultEpilogueISJ_SK_SK_NS1G_6thread17LinearCombinationISJ_Li1EffLNS1L_9ScaleType4KindE0ELNS_15FloatRoundStyleE2ESJ_EENS1_15EpilogueDefaultEEEEEvvEEEEvNT_6ParamsE,(.L_x_295 - _ZN7cutlass13device_kernelINS_4gemm6kernel13GemmUniversalIN4cute5tupleIJiiiiEEENS1_10collective13CollectiveMmaINS1_34MainloopSm90TmaGmmaWarpSpecializedILi22ENS5_IJNS4_1CILi1EEESB_SB_EEENS1_35KernelTmaWarpSpecializedCooperativeEEENS5_IJNSA_ILi128EEENSA_ILi192EEENSA_ILi16EEEEEENS_10bfloat16_tENS5_IJlSB_lEEESJ_SK_NS4_8TiledMMAINS4_8MMA_AtomIJNS4_4SM904GMMA28MMA_64x192x16_F32BF16BF16_SSILNSO_5MajorE0ELSQ_0ELNSO_7ScaleInE1ELSR_1EEEEEENS4_6LayoutINS5_IJNSA_ILi2EEESB_SB_EEENS5_IJSB_NSA_ILi0EEESX_EEEEENS5_IJNS4_10UnderscoreES10_S10_EEEEENS4_13SM90_TMA_LOADENS4_14ComposedLayoutINS4_7SwizzleILi1ELi4ELi3EEENS4_18smem_ptr_flag_bitsILi16EEENSU_INS5_IJNSA_ILi8EEESH_EEENS5_IJSH_SB_EEEEEEEvNS4_8identityES13_S1D_vS1E_EENS_8epilogue10collective6detail29Sm90TmaWarpSpecializedAdapterINS1H_15DefaultEpilogueISJ_SK_SK_NS1G_6thread17LinearCombinationISJ_Li1EffLNS1L_9ScaleType4KindE0ELNS_15FloatRoundStyleE2ESJ_EENS1_15EpilogueDefaultEEEEEvvEEEEvNT_6ParamsE)
        .other          _ZN7cutlass13device_kernelINS_4gemm6kernel13GemmUniversalIN4cute5tupleIJiiiiEEENS1_10collective13CollectiveMmaINS1_34MainloopSm90TmaGmmaWarpSpecializedILi22ENS5_IJNS4_1CILi1EEESB_SB_EEENS1_35KernelTmaWarpSpecializedCooperativeEEENS5_IJNSA_ILi128EEENSA_ILi192EEENSA_ILi16EEEEEENS_10bfloat16_tENS5_IJlSB_lEEESJ_SK_NS4_8TiledMMAINS4_8MMA_AtomIJNS4_4SM904GMMA28MMA_64x192x16_F32BF16BF16_SSILNSO_5MajorE0ELSQ_0ELNSO_7ScaleInE1ELSR_1EEEEEENS4_6LayoutINS5_IJNSA_ILi2EEESB_SB_EEENS5_IJSB_NSA_ILi0EEESX_EEEEENS5_IJNS4_10UnderscoreES10_S10_EEEEENS4_13SM90_TMA_LOADENS4_14ComposedLayoutINS4_7SwizzleILi1ELi4ELi3EEENS4_18smem_ptr_flag_bitsILi16EEENSU_INS5_IJNSA_ILi8EEESH_EEENS5_IJSH_SB_EEEEEEEvNS4_8identityES13_S1D_vS1E_EENS_8epilogue10collective6detail29Sm90TmaWarpSpecializedAdapterINS1H_15DefaultEpilogueISJ_SK_SK_NS1G_6thread17LinearCombinationISJ_Li1EffLNS1L_9ScaleType4KindE0ELNS_15FloatRoundStyleE2ESJ_EENS1_15EpilogueDefaultEEEEEvvEEEEvNT_6ParamsE,@"STO_CUDA_ENTRY STV_DEFAULT"
_ZN7cutlass13device_kernelINS_4gemm6kernel13GemmUniversalIN4cute5tupleIJiiiiEEENS1_10collective13CollectiveMmaINS1_34MainloopSm90TmaGmmaWarpSpecializedILi22ENS5_IJNS4_1CILi1EEESB_SB_EEENS1_35KernelTmaWarpSpecializedCooperativeEEENS5_IJNSA_ILi128EEENSA_ILi192EEENSA_ILi16EEEEEENS_10bfloat16_tENS5_IJlSB_lEEESJ_SK_NS4_8TiledMMAINS4_8MMA_AtomIJNS4_4SM904GMMA28MMA_64x192x16_F32BF16BF16_SSILNSO_5MajorE0ELSQ_0ELNSO_7ScaleInE1ELSR_1EEEEEENS4_6LayoutINS5_IJNSA_ILi2EEESB_SB_EEENS5_IJSB_NSA_ILi0EEESX_EEEEENS5_IJNS4_10UnderscoreES10_S10_EEEEENS4_13SM90_TMA_LOADENS4_14ComposedLayoutINS4_7SwizzleILi1ELi4ELi3EEENS4_18smem_ptr_flag_bitsILi16EEENSU_INS5_IJNSA_ILi8EEESH_EEENS5_IJSH_SB_EEEEEEEvNS4_8identityES13_S1D_vS1E_EENS_8epilogue10collective6detail29Sm90TmaWarpSpecializedAdapterINS1H_15DefaultEpilogueISJ_SK_SK_NS1G_6thread17LinearCombinationISJ_Li1EffLNS1L_9ScaleType4KindE0ELNS_15FloatRoundStyleE2ESJ_EENS1_15EpilogueDefaultEEEEEvvEEEEvNT_6ParamsE:
[----:B------:R-:W0:Y:S01]  /*0000*/  LDC R1, c[0x0][0x28] ;  /* 0x00000a00ff017b82 */ /* 0x000e220000000800 */
[----:B------:R-:W1:Y:S01]  /*0010*/  S2R R18, SR_TID.X ;  /* 0x0000000000127919 */ /* 0x000e620000002100 */
[----:B------:R-:W-:Y:S01]  /*0020*/  ELECT P0, URZ, PT ;  /* 0x00000000003f782f */ /* 0x000fe20003800000 */
[----:B------:R-:W-:Y:S01]  /*0030*/  BSSY B0, `(.L_x_0) ;  /* 0x000000f000007945 */ /* 0x000fe20003800000 */
[--C-:B-1----:R-:W-:Y:S02]  /*0040*/  SHF.R.U32.HI R0, RZ, 0x5, R18.reuse ;  /* 0x00000005ff007819 */ /* 0x102fe40000011612 */
[----:B------:R-:W-:-:S03]  /*0050*/  SHF.R.U32.HI R22, RZ, 0x7, R18 ;  /* 0x00000007ff167819 */ /* 0x000fc60000011612 */
[----:B------:R-:W1:Y:S04]  /*0060*/  SHFL.IDX PT, R5, R0, RZ, 0x1f ;  /* 0x00001fff00057589 */ /* 0x000e6800000e0000 */
[----:B------:R2:W3:Y:S01]  /*0070*/  SHFL.IDX PT, R8, R22, RZ, 0x1f ;  /* 0x00001fff16087589 */ /* 0x0004e200000e0000 */
[----:B-1----:R-:W-:-:S13]  /*0080*/  ISETP.NE.OR P0, PT, R5, RZ, !P0 ;  /* 0x000000ff0500720c */ /* 0x002fda0004705670 */
[----:B0-23--:R-:W-:Y:S05]  /*0090*/  @P0 BRA `(.L_x_1) ;  /* 0x0000000000200947 */ /* 0x00dfea0003800000 */
[----:B------:R-:W-:Y:S02]  /*00a0*/  ULDC.64 UR4, c[0x0][0x198] ;  /* 0x0000660000047ab9 */ /* 0x000fe40000000a00 */
[----:B------:R-:W-:Y:S02]  /*00b0*/  UIADD3 UR6, UP0, UR4, 0xf0, URZ ;  /* 0x000000f004067890 */ /* 0x000fe4000ff1e03f */
[----:B------:R-:W-:Y:S02]  /*00c0*/  UIADD3 UR4, UP1, UR4, 0x1f0, URZ ;  /* 0x000001f004047890 */ /* 0x000fe4000ff3e03f */
[----:B------:R-:W-:Y:S02]  /*00d0*/  UIADD3.X UR7, URZ, UR5, URZ, UP0, !UPT ;  /* 0x000000053f077290 */ /* 0x000fe400087fe43f */
[----:B------:R-:W-:-:S07]  /*00e0*/  UIADD3.X UR5, URZ, UR5, URZ, UP1, !UPT ;  /* 0x000000053f057290 */ /* 0x000fce0008ffe43f */
[----:B------:R0:W-:Y:S02]  /*00f0*/  UTMACCTL.PF [UR6] ;  /* 0x00000000060079b9 */ /* 0x0001e40008040000 */
[----:B------:R0:W-:Y:S02]  /*0100*/  UTMACCTL.PF [UR4] ;  /* 0x00000000040079b9 */ /* 0x0001e40008040000 */
[----:B0-----:R-:W-:Y:S01]  /*0110*/  NOP ;  /* 0x0000000000007918 */ /* 0x001fe20000000000 */
.L_x_1:
[----:B------:R-:W-:Y:S05]  /*0120*/  BSYNC B0 ;  /* 0x0000000000007941 */ /* 0x000fea0003800000 */
.L_x_0:
[----:B------:R-:W0:Y:S02]  /*0130*/  SHFL.IDX PT, R2, R0, RZ, 0x1f ;  /* 0x00001fff00027589 */ /* 0x000e2400000e0000 */
[----:B0-----:R-:W-:-:S13]  /*0140*/  ISETP.NE.AND P0, PT, R2, RZ, PT ;  /* 0x000000ff0200720c */ /* 0x001fda0003f05270 */
[----:B------:R-:W-:Y:S05]  /*0150*/  @P0 BRA `(.L_x_2) ;  /* 0x0000000000f40947 */ /* 0x000fea0003800000 */
[----:B------:R-:W-:Y:S01]  /*0160*/  ELECT P0, URZ, PT ;  /* 0x00000000003f782f */ /* 0x000fe20003800000 */
[----:B------:R-:W-:-:S12]  /*0170*/  BSSY B0, `(.L_x_2) ;  /* 0x000003b000007945 */ /* 0x000fd80003800000 */
[----:B------:R-:W-:Y:S05]  /*0180*/  @!P0 BRA `(.L_x_3) ;  /* 0x0000000000e48947 */ /* 0x000fea0003800000 */
[----:B------:R-:W0:Y:S01]  /*0190*/  S2UR UR8, SR_CgaCtaId ;  /* 0x00000000000879c3 */ /* 0x000e220000008800 */
[----:B------:R-:W-:Y:S01]  /*01a0*/  UMOV UR4, 0x400 ;  /* 0x0000040000047882 */ /* 0x000fe20000000000 */
[----:B------:R-:W-:Y:S01]  /*01b0*/  UMOV UR5, 0x1 ;  /* 0x0000000100057882 */ /* 0x000fe20000000000 */
[----:B------:R-:W-:Y:S02]  /*01c0*/  UMOV UR6, 0x100 ;  /* 0x0000010000067882 */ /* 0x000fe40000000000 */
[----:B------:R-:W-:-:S04]  /*01d0*/  UIADD3 UR6, -UR6, 0x100000, URZ ;  /* 0x0010000006067890 */ /* 0x000fc8000fffe13f */
[----:B------:R-:W-:Y:S02]  /*01e0*/  USHF.L.U32 UR7, UR6, 0xb, URZ ;  /* 0x0000000b06077899 */ /* 0x000fe4000800063f */
[----:B------:R-:W-:Y:S02]  /*01f0*/  USHF.L.U32 UR6, UR6, 0x1, URZ ;  /* 0x0000000106067899 */ /* 0x000fe4000800063f */
[----:B0-----:R-:W-:Y:S02]  /*0200*/  ULEA UR8, UR8, UR4, 0x18 ;  /* 0x0000000408087291 */ /* 0x001fe4000f8ec03f */
[----:B------:R-:W-:-:S04]  /*0210*/  UIADD3 UR4, -UR5, 0x100000, URZ ;  /* 0x0010000005047890 */ /* 0x000fc8000fffe13f */
[----:B------:R-:W-:Y:S02]  /*0220*/  USHF.L.U32 UR5, UR4, 0xb, URZ ;  /* 0x0000000b04057899 */ /* 0x000fe4000800063f */
[----:B------:R-:W-:Y:S01]  /*0230*/  USHF.L.U32 UR4, UR4, 0x1, URZ ;  /* 0x0000000104047899 */ /* 0x000fe2000800063f */
[----:B------:R-:W0:Y:S11]  /*0240*/  FENCE.VIEW.ASYNC.S ;  /* 0x00000000000073c6 */ /* 0x000e360000000000 */
[----:B0-----:R0:W1:Y:S01]  /*0250*/  SYNCS.EXCH.64 URZ, [UR8], UR4 ;  /* 0x00000004083f75b2 */ /* 0x0010620008000100 */
[----:B------:R0:W2:Y:S01]  /*0260*/  SYNCS.EXCH.64 URZ, [UR8+0xb0], UR6 ;  /* 0x0000b006083f75b2 */ /* 0x0000a20008000100 */
[----:B------:R0:W3:Y:S01]  /*0270*/  SYNCS.EXCH.64 URZ, [UR8+0x8], UR4 ;  /* 0x00000804083f75b2 */ /* 0x0000e20008000100 */
[----:B------:R0:W4:Y:S01]  /*0280*/  SYNCS.EXCH.64 URZ, [UR8+0xb8], UR6 ;  /* 0x0000b806083f75b2 */ /* 0x0001220008000100 */
[----:B------:R0:W0:Y:S01]  /*0290*/  SYNCS.EXCH.64 URZ, [UR8+0x10], UR4 ;  /* 0x00001004083f75b2 */ /* 0x0000220008000100 */
        /* <DEDUP_REMOVED lines=39> */
[----:B-1234-:R-:W-:Y:S01]  /*0510*/  NOP ;  /* 0x0000000000007918 */ /* 0x01efe20000000000 */
.L_x_3:
[----:B0-----:R-:W-:Y:S05]  /*0520*/  BSYNC B0 ;  /* 0x0000000000007941 */ /* 0x001fea0003800000 */
.L_x_2:
[----:B------:R-:W0:Y:S01]  /*0530*/  SHFL.IDX PT, R0, R0, RZ, 0x1f ;  /* 0x00001fff00007589 */ /* 0x000e2200000e0000 */
[----:B------:R-:W-:Y:S01]  /*0540*/  ELECT P0, URZ, PT ;  /* 0x00000000003f782f */ /* 0x000fe20003800000 */
[----:B------:R-:W1:Y:S01]  /*0550*/  LDC R2, c[0x0][0x65c] ;  /* 0x00019700ff027b82 */ /* 0x000e620000000800 */
[----:B------:R-:W-:Y:S01]  /*0560*/  SHF.R.S32.HI R6, RZ, 0x1f, R5 ;  /* 0x0000001fff067819 */ /* 0x000fe20000011405 */
[----:B------:R-:W2:Y:S01]  /*0570*/  S2R R3, SR_CTAID.Y ;  /* 0x0000000000037919 */ /* 0x000ea20000002600 */
[----:B------:R-:W-:Y:S01]  /*0580*/  UMOV UR4, 0x20 ;  /* 0x0000002000047882 */ /* 0x000fe20000000000 */
[----:B------:R-:W-:Y:S01]  /*0590*/  ISETP.NE.AND P2, PT, R8, RZ, PT ;  /* 0x000000ff0800720c */ /* 0x000fe20003f45270 */
[----:B------:R-:W-:Y:S01]  /*05a0*/  NOP ;  /* 0x0000000000007918 */ /* 0x000fe20000000000 */
[----:B------:R-:W3:Y:S01]  /*05b0*/  S2R R4, SR_CTAID.X ;  /* 0x0000000000047919 */ /* 0x000ee20000002500 */
[----:B------:R-:W-:Y:S01]  /*05c0*/  LEA.HI R6, R6, R5, RZ, 0x2 ;  /* 0x0000000506067211 */ /* 0x000fe200078f10ff */
[----:B------:R-:W-:Y:S01]  /*05d0*/  NOP ;  /* 0x0000000000007918 */ /* 0x000fe20000000000 */
[----:B0-----:R-:W-:-:S02]  /*05e0*/  ISETP.NE.OR P0, PT, R0, RZ, !P0 ;  /* 0x000000ff0000720c */ /* 0x001fc40004705670 */
[----:B-1----:R-:W-:-:S04]  /*05f0*/  ISETP.NE.AND P3, PT, R2, 0x1, PT ;  /* 0x000000010200780c */ /* 0x002fc80003f65270 */
[----:B------:R-:W-:Y:S02]  /*0600*/  P2R R0, PR, RZ, 0x8 ;  /* 0x00000008ff007803 */ /* 0x000fe40000000000 */
[----:B------:R-:W-:-:S05]  /*0610*/  LOP3.LUT R0, R6, 0xfffffffc, RZ, 0xc0, !PT ;  /* 0xfffffffc06007812 */ /* 0x000fca00078ec0ff */
[----:B------:R-:W-:Y:S01]  /*0620*/  VOTEU.ALL UP0, P0 ;  /* 0x00000000003f7886 */ /* 0x000fe20000000000 */
[----:B------:R-:W-:Y:S01]  /*0630*/  IMAD.IADD R0, R5, 0x1, -R0 ;  /* 0x0000000105007824 */ /* 0x000fe200078e0a00 */
[----:B------:R-:W3:Y:S01]  /*0640*/  @P3 LDC R17, c[0x0][0x10] ;  /* 0x00000400ff113b82 */ /* 0x000ee20000000800 */
[----:B------:R-:W-:Y:S01]  /*0650*/  VOTEU.ALL UP1, P0 ;  /* 0x00000000003f7886 */ /* 0x000fe20000020000 */
[----:B--2---:R-:W-:Y:S01]  /*0660*/  @P3 IMAD.MOV.U32 R6, RZ, RZ, R3 ;  /* 0x000000ffff063224 */ /* 0x004fe200078e0003 */
[----:B------:R-:W-:Y:S01]  /*0670*/  @!UP0 UMOV UR6, 0x400 ;  /* 0x0000040000068882 */ /* 0x000fe20000000000 */
[----:B------:R-:W-:-:S04]  /*0680*/  @!UP0 UIADD3 UR4, -UR4, 0x100000, URZ ;  /* 0x0010000004048890 */ /* 0x000fc8000fffe13f */
[----:B------:R-:W-:Y:S02]  /*0690*/  @!UP0 USHF.L.U32 UR5, UR4, 0xb, URZ ;  /* 0x0000000b04058899 */ /* 0x000fe4000800063f */
[----:B------:R-:W-:Y:S01]  /*06a0*/  @!UP0 USHF.L.U32 UR4, UR4, 0x1, URZ ;  /* 0x0000000104048899 */ /* 0x000fe2000800063f */
[----:B------:R-:W-:Y:S02]  /*06b0*/  @P3 IMAD.MOV.U32 R7, RZ, RZ, RZ ;  /* 0x000000ffff073224 */ /* 0x000fe400078e00ff */
[----:B------:R-:W-:Y:S01]  /*06c0*/  IMAD.MOV.U32 R5, RZ, RZ, RZ ;  /* 0x000000ffff057224 */ /* 0x000fe200078e00ff */
[----:B------:R-:W0:Y:S01]  /*06d0*/  @!UP0 S2UR UR7, SR_CgaCtaId ;  /* 0x00000000000789c3 */ /* 0x000e220000008800 */
[----:B------:R-:W-:-:S07]  /*06e0*/  @P3 IMAD.MOV.U32 R11, RZ, RZ, RZ ;  /* 0x000000ffff0b3224 */ /* 0x000fce00078e00ff */
[----:B------:R-:W1:Y:S01]  /*06f0*/  @!P3 LDC R9, c[0x0][0xc] ;  /* 0x00000300ff09bb82 */ /* 0x000e620000000800 */
[----:B---3--:R-:W-:-:S04]  /*0700*/  @P3 IMAD.WIDE.U32 R16, R4, R17, R6 ;  /* 0x0000001104103225 */ /* 0x008fc800078e0006 */
[----:B------:R-:W-:Y:S01]  /*0710*/  @P3 IMAD.IADD R17, R17, 0x1, R11 ;  /* 0x0000000111113824 */ /* 0x000fe200078e020b */
[----:B0-----:R-:W-:Y:S01]  /*0720*/  @!UP0 ULEA UR6, UR7, UR6, 0x18 ;  /* 0x0000000607068291 */ /* 0x001fe2000f8ec03f */
[----:B------:R-:W-:Y:S01]  /*0730*/  VOTEU.ALL UP0, P0 ;  /* 0x00000000003f7886 */ /* 0x000fe20000000000 */
[----:B------:R-:W-:-:S04]  /*0740*/  ISETP.NE.AND P0, PT, R0, 0x3, PT ;  /* 0x000000030000780c */ /* 0x000fc80003f05270 */
[----:B------:R-:W-:Y:S01]  /*0750*/  ISETP.EQ.OR P0, PT, R0, RZ, !P0 ;  /* 0x000000ff0000720c */ /* 0x000fe20004702670 */
[----:B-1----:R-:W-:-:S03]  /*0760*/  @!P3 IMAD.WIDE.U32 R6, R9, R3, R4 ;  /* 0x000000030906b225 */ /* 0x002fc600078e0004 */
[C---:B------:R-:W-:Y:S01]  /*0770*/  ISETP.EQ.AND P0, PT, R8.reuse, RZ, P0 ;  /* 0x000000ff0800720c */ /* 0x040fe20000702270 */
[----:B------:R-:W-:Y:S01]  /*0780*/  VIADD R8, R8, 0xffffffff ;  /* 0xffffffff08087836 */ /* 0x000fe20000000000 */
[----:B------:R-:W0:Y:S02]  /*0790*/  FENCE.VIEW.ASYNC.S ;  /* 0x00000000000073c6 */ /* 0x000e240000000000 */
[----:B0-----:R0:W1:Y:S01]  /*07a0*/  @!UP0 SYNCS.EXCH.64 URZ, [UR6+0x170], UR4 ;  /* 0x00017004063f85b2 */ /* 0x0010620008000100 */
[----:B------:R-:W-:Y:S01]  /*07b0*/  @!P3 IMAD.MOV.U32 R16, RZ, RZ, R6 ;  /* 0x000000ffff10b224 */ /* 0x000fe200078e0006 */
[----:B------:R-:W-:Y:S01]  /*07c0*/  SEL R19, RZ, 0x1, !P0 ;  /* 0x00000001ff137807 */ /* 0x000fe20004000000 */
[----:B------:R-:W-:Y:S01]  /*07d0*/  @!P3 IMAD.MOV.U32 R17, RZ, RZ, R7 ;  /* 0x000000ffff11b224 */ /* 0x000fe200078e0007 */
[----:B------:R-:W-:-:S04]  /*07e0*/  ISETP.GE.U32.AND P1, PT, R8, 0x2, PT ;  /* 0x000000020800780c */ /* 0x000fc80003f26070 */
[----:B------:R-:W-:Y:S01]  /*07f0*/  SEL R19, R19, 0x2, P1 ;  /* 0x0000000213137807 */ /* 0x000fe20000800000 */
[----:B------:R0:W1:Y:S01]  /*0800*/  @!UP1 SYNCS.EXCH.64 URZ, [UR6+0x178], UR4 ;  /* 0x00017804063f95b2 */ /* 0x0000620008000100 */
[----:B------:R-:W-:Y:S01]  /*0810*/  NOP ;  /* 0x0000000000007918 */ /* 0x000fe20000000000 */
[----:B-1----:R-:W-:Y:S06]  /*0820*/  BAR.SYNC.DEFER_BLOCKING 0x0 ;  /* 0x0000000000007b1d */ /* 0x002fec0000010000 */
[----:B------:R-:W-:Y:S05]  /*0830*/  @!P2 BRA `(.L_x_4) ;  /* 0x00000078003ca947 */ /* 0x000fea0003800000 */
[----:B------:R-:W-:-:S13]  /*0840*/  ISETP.GT.U32.AND P0, PT, R8, 0x1, PT ;  /* 0x000000010800780c */ /* 0x000fda0003f04070 */
[----:B0-----:R-:W-:Y:S05]  /*0850*/  @P0 EXIT ;  /* 0x000000000000094d */ /* 0x001fea0003800000 */
[----:B------:R-:W-:Y:S01]  /*0860*/  ULDC.64 UR4, c[0x0][0x650] ;  /* 0x0001940000047ab9 */ /* 0x000fe20000000a00 */
[----:B------:R-:W-:Y:S01]  /*0870*/  PRMT R0, RZ, 0x7610, R0 ;  /* 0x00007610ff007816 */ /* 0x000fe20000000000 */
[----:B------:R-:W-:Y:S01]  /*0880*/  IMAD.MOV.U32 R122, RZ, RZ, -0x1 ;  /* 0xffffffffff7a7424 */ /* 0x000fe200078e00ff */
[----:B------:R-:W-:Y:S01]  /*0890*/  ISETP.GE.U32.AND P0, PT, R16, UR4, PT ;  /* 0x0000000410007c0c */ /* 0x000fe2000bf06070 */
[----:B------:R-:W-:Y:S02]  /*08a0*/  IMAD.MOV.U32 R123, RZ, RZ, -0x1 ;  /* 0xffffffffff7b7424 */ /* 0x000fe400078e00ff */
[----:B------:R-:W-:Y:S01]  /*08b0*/  IMAD.MOV.U32 R23, RZ, RZ, -0x1 ;  /* 0xffffffffff177424 */ /* 0x000fe200078e00ff */
[----:B------:R-:W-:-:S13]  /*08c0*/  ISETP.GE.U32.AND.EX P0, PT, R17, UR5, PT, P0 ;  /* 0x0000000511007c0c */ /* 0x000fda000bf06100 */
[----:B------:R-:W-:Y:S05]  /*08d0*/  @P0 BRA `(.L_x_5) ;  /* 0x0000000400540947 */ /* 0x000fea0003800000 */
[----:B------:R-:W0:Y:S01]  /*08e0*/  LDC.64 R14, c[0x0][0x628] ;  /* 0x00018a00ff0e7b82 */ /* 0x000e220000000a00 */
[----:B------:R-:W-:Y:S02]  /*08f0*/  IMAD.MOV.U32 R6, RZ, RZ, R16 ;  /* 0x000000ffff067224 */ /* 0x000fe400078e0010 */
[----:B------:R-:W-:-:S05]  /*0900*/  IMAD.MOV.U32 R7, RZ, RZ, R17 ;  /* 0x000000ffff077224 */ /* 0x000fca00078e0011 */
[----:B------:R-:W1:Y:S08]  /*0910*/  LDC R0, c[0x0][0x630] ;  /* 0x00018c00ff007b82 */ /* 0x000e700000000800 */
[----:B------:R-:W2:Y:S01]  /*0920*/  LDC.64 R20, c[0x0][0x620] ;  /* 0x00018800ff147b82 */ /* 0x000ea20000000a00 */
[----:B0-----:R-:W-:-:S04]  /*0930*/  ISETP.NE.U32.AND P0, PT, R14, RZ, PT ;  /* 0x000000ff0e00720c */ /* 0x001fc80003f05070 */
[----:B------:R-:W-:-:S13]  /*0940*/  ISETP.NE.AND.EX P0, PT, R15, RZ, PT, P0 ;  /* 0x000000ff0f00720c */ /* 0x000fda0003f05300 */
[----:B-12---:R-:W-:Y:S05]  /*0950*/  @!P0 BRA `(.L_x_6) ;  /* 0x0000000000288947 */ /* 0x006fea0003800000 */
[----:B------:R-:W0:Y:S02]  /*0960*/  LDC R11, c[0x0][0x634] ;  /* 0x00018d00ff0b7b82 */ /* 0x000e240000000800 */
[----:B0-----:R-:W-:-:S05]  /*0970*/  IADD3 R11, P0, R16, R11, RZ ;  /* 0x0000000b100b7210 */ /* 0x001fca0007f1e0ff */
[----:B------:R-:W-:-:S04]  /*0980*/  IMAD.X R13, RZ, RZ, R17, P0 ;  /* 0x000000ffff0d7224 */ /* 0x000fc800000e0611 */
[----:B------:R-:W-:-:S04]  /*0990*/  IMAD.WIDE.U32 R6, R13, R14, RZ ;  /* 0x0000000e0d067225 */ /* 0x000fc800078e00ff */
[----:B------:R-:W-:-:S04]  /*09a0*/  IMAD.WIDE.U32 R8, P0, R11, R15, R6 ;  /* 0x0000000f0b087225 */ /* 0x000fc80007800006 */
[----:B------:R-:W-:-:S04]  /*09b0*/  IMAD.WIDE.U32 R6, R11, R14, RZ ;  /* 0x0000000e0b067225 */ /* 0x000fc800078e00ff */
[----:B------:R-:W-:Y:S01]  /*09c0*/  IMAD.X R11, RZ, RZ, RZ, P0 ;  /* 0x000000ffff0b7224 */ /* 0x000fe200000e06ff */
[----:B------:R-:W-:Y:S01]  /*09d0*/  IADD3 RZ, P0, R7, R8, RZ ;  /* 0x0000000807ff7210 */ /* 0x000fe20007f1e0ff */
[----:B------:R-:W-:-:S04]  /*09e0*/  IMAD.MOV.U32 R10, RZ, RZ, R9 ;  /* 0x000000ffff0a7224 */ /* 0x000fc800078e0009 */
[----:B------:R-:W-:-:S08]  /*09f0*/  IMAD.WIDE.U32.X R6, R13, R15, R10, P0 ;  /* 0x0000000f0d067225 */ /* 0x000fd000000e040a */
.L_x_6:
[-CC-:B------:R-:W-:Y:S01]  /*0a00*/  SHF.R.U64 R23, R6, R0.reuse, R7.reuse ;  /* 0x0000000006177219 */ /* 0x180fe20000001207 */
[----:B------:R-:W0:Y:S01]  /*0a10*/  LDC R10, c[0x0][0x618] ;  /* 0x00018600ff0a7b82 */ /* 0x000e220000000800 */
[----:B------:R-:W-:Y:S01]  /*0a20*/  SHF.R.U32.HI R5, RZ, R0, R7 ;  /* 0x00000000ff057219 */ /* 0x000fe20000011607 */
[----:B------:R-:W-:Y:S01]  /*0a30*/  ULDC UR4, c[0x0][0x150] ;  /* 0x0000540000047ab9 */ /* 0x000fe20000000800 */
[----:B------:R-:W-:Y:S02]  /*0a40*/  IADD3 R9, P0, RZ, -R23, RZ ;  /* 0x80000017ff097210 */ /* 0x000fe40007f1e0ff */
[----:B------:R-:W-:-:S03]  /*0a50*/  I2FP.F32.U32 R0, R4 ;  /* 0x0000000400007245 */ /* 0x000fc60000201000 */
[----:B------:R-:W1:Y:S01]  /*0a60*/  LDC.64 R28, c[0x0][0x640] ;  /* 0x00019000ff1c7b82 */ /* 0x000e620000000a00 */
[----:B------:R-:W-:Y:S02]  /*0a70*/  IMAD.X R11, RZ, RZ, ~R5, P0 ;  /* 0x000000ffff0b7224 */ /* 0x000fe400000e0e05 */
[----:B------:R-:W-:Y:S01]  /*0a80*/  FMUL R0, R0, UR4 ;  /* 0x0000000400007c20 */ /* 0x000fe20008400000 */
[----:B------:R-:W-:Y:S01]  /*0a90*/  IMAD.WIDE.U32 R6, R9, R20, R16 ;  /* 0x0000001409067225 */ /* 0x000fe200078e0010 */
[----:B------:R-:W-:-:S03]  /*0aa0*/  ULDC UR4, c[0x0][0x154] ;  /* 0x0000550000047ab9 */ /* 0x000fc60000000800 */
[----:B------:R-:W-:Y:S01]  /*0ab0*/  IMAD R8, R11, R20, RZ ;  /* 0x000000140b087224 */ /* 0x000fe200078e02ff */
[----:B------:R-:W2:Y:S01]  /*0ac0*/  LDC R5, c[0x0][0x144] ;  /* 0x00005100ff057b82 */ /* 0x000ea20000000800 */
[----:B------:R-:W3:Y:S02]  /*0ad0*/  F2I.U32.TRUNC.NTZ R0, R0 ;  /* 0x0000000000007305 */ /* 0x000ee4000020f000 */
[----:B------:R-:W-:-:S04]  /*0ae0*/  IMAD R9, R9, R21, R8 ;  /* 0x0000001509097224 */ /* 0x000fc800078e0208 */
[----:B------:R-:W-:Y:S01]  /*0af0*/  IMAD.IADD R7, R7, 0x1, R9 ;  /* 0x0000000107077824 */ /* 0x000fe200078e0209 */
[----:B------:R-:W4:Y:S01]  /*0b00*/  LDC R12, c[0x0][0x608] ;  /* 0x00018200ff0c7b82 */ /* 0x000f220000000800 */
[----:B------:R-:W-:-:S03]  /*0b10*/  IMAD.MOV.U32 R9, RZ, RZ, -0x1 ;  /* 0xffffffffff097424 */ /* 0x000fc600078e00ff */
[-CC-:B0-----:R-:W-:Y:S02]  /*0b20*/  SHF.R.U64 R20, R6, R10.reuse, R7.reuse ;  /* 0x0000000a06147219 */ /* 0x181fe40000001207 */
[----:B------:R-:W-:Y:S02]  /*0b30*/  I2FP.F32.U32 R6, R3 ;  /* 0x0000000300067245 */ /* 0x000fe40000201000 */
[----:B------:R-:W0:Y:S01]  /*0b40*/  LDC R26, c[0x0][0x658] ;  /* 0x00019600ff1a7b82 */ /* 0x000e220000000800 */
[----:B-1----:R-:W-:Y:S01]  /*0b50*/  ISETP.NE.U32.AND P0, PT, R28, RZ, PT ;  /* 0x000000ff1c00720c */ /* 0x002fe20003f05070 */
[----:B---3--:R-:W-:Y:S01]  /*0b60*/  IMAD.MOV R8, RZ, RZ, -R0 ;  /* 0x000000ffff087224 */ /* 0x008fe200078e0a00 */
[----:B------:R-:W-:Y:S01]  /*0b70*/  SHF.R.U32.HI R7, RZ, R10, R7 ;  /* 0x0000000aff077219 */ /* 0x000fe20000011607 */
[----:B------:R-:W-:Y:S01]  /*0b80*/  FMUL R6, R6, UR4 ;  /* 0x0000000406067c20 */ /* 0x000fe20008400000 */
[----:B------:R-:W-:-:S03]  /*0b90*/  ISETP.NE.AND.EX P0, PT, R29, RZ, PT, P0 ;  /* 0x000000ff1d00720c */ /* 0x000fc60003f05300 */
[----:B------:R-:W1:Y:S01]  /*0ba0*/  LDC R14, c[0x0][0x148] ;  /* 0x00005200ff0e7b82 */ /* 0x000e620000000800 */
[----:B--2---:R-:W-:-:S07]  /*0bb0*/  IMAD R0, R5, R8, R4 ;  /* 0x0000000805007224 */ /* 0x004fce00078e0204 */
[----:B------:R-:W2:Y:S01]  /*0bc0*/  LDC R24, c[0x0][0x600] ;  /* 0x00018000ff187b82 */ /* 0x000ea20000000800 */
[-CC-:B----4-:R-:W-:Y:S02]  /*0bd0*/  SHF.R.U64 R30, R20, R12.reuse, R7.reuse ;  /* 0x0000000c141e7219 */ /* 0x190fe40000001207 */
[----:B------:R-:W-:Y:S01]  /*0be0*/  SHF.R.U32.HI R5, RZ, R12, R7 ;  /* 0x0000000cff057219 */ /* 0x000fe20000011607 */
[----:B------:R-:W-:Y:S01]  /*0bf0*/  IMAD.MOV.U32 R7, RZ, RZ, 0x1 ;  /* 0x00000001ff077424 */ /* 0x000fe200078e00ff */
[----:B------:R3:W4:Y:S03]  /*0c00*/  F2I.U32.TRUNC.NTZ R12, R6 ;  /* 0x00000006000c7305 */ /* 0x000726000020f000 */
[----:B------:R-:W1:Y:S01]  /*0c10*/  LDC R15, c[0x0][0x648] ;  /* 0x00019200ff0f7b82 */ /* 0x000e620000000800 */
[-C--:B0-----:R-:W-:Y:S02]  /*0c20*/  SHF.L.U32 R4, R9, R26.reuse, RZ ;  /* 0x0000001a09047219 */ /* 0x081fe400000006ff */
[----:B------:R-:W-:-:S02]  /*0c30*/  SHF.R.U64 R32, R30, R26, R5 ;  /* 0x0000001a1e207219 */ /* 0x000fc40000001205 */
[----:B------:R-:W-:Y:S02]  /*0c40*/  LOP3.LUT R11, RZ, R4, RZ, 0x33, !PT ;  /* 0x00000004ff0b7212 */ /* 0x000fe400078e33ff */
[-C--:B------:R-:W-:Y:S01]  /*0c50*/  SHF.R.U32.HI R5, RZ, R26.reuse, R5 ;  /* 0x0000001aff057219 */ /* 0x080fe20000011605 */
[----:B------:R-:W0:Y:S01]  /*0c60*/  LDC R21, c[0x0][0x638] ;  /* 0x00018e00ff157b82 */ /* 0x000e220000000800 */
[----:B------:R-:W-:Y:S01]  /*0c70*/  SHF.L.U32 R10, R7, R26, RZ ;  /* 0x0000001a070a7219 */ /* 0x000fe200000006ff */
[----:B------:R-:W-:-:S06]  /*0c80*/  IMAD.MOV.U32 R4, RZ, RZ, R32 ;  /* 0x000000ffff047224 */ /* 0x000fcc00078e0020 */
[----:B------:R-:W0:Y:S01]  /*0c90*/  LDC R122, c[0x0][0x610] ;  /* 0x00018400ff7a7b82 */ /* 0x000e220000000800 */
[----:B---34-:R-:W-:Y:S05]  /*0ca0*/  @!P0 BRA `(.L_x_7) ;  /* 0x0000000000288947 */ /* 0x018fea0003800000 */
[----:B------:R-:W3:Y:S02]  /*0cb0*/  LDC R9, c[0x0][0x64c] ;  /* 0x00019300ff097b82 */ /* 0x000ee40000000800 */
[----:B---3--:R-:W-:-:S05]  /*0cc0*/  IADD3 R9, P0, R32, R9, RZ ;  /* 0x0000000920097210 */ /* 0x008fca0007f1e0ff */
        /* <DEDUP_REMOVED lines=8> */
.L_x_7:
[----:B-1----:R-:W-:Y:S01]  /*0d50*/  SHF.R.U64 R4, R4, R15, R5 ;  /* 0x0000000f04047219 */ /* 0x002fe20000001205 */
[----:B--2---:R-:W-:Y:S01]  /*0d60*/  VIADD R5, R24, 0xffffffff ;  /* 0xffffffff18057836 */ /* 0x004fe20000000000 */
[----:B------:R-:W-:Y:S01]  /*0d70*/  LOP3.LUT R11, R30, R11, RZ, 0xc0, !PT ;  /* 0x0000000b1e0b7212 */ /* 0x000fe200078ec0ff */
[----:B------:R-:W-:Y:S02]  /*0d80*/  IMAD.MOV R12, RZ, RZ, -R12 ;  /* 0x000000ffff0c7224 */ /* 0x000fe400078e0a0c */
[----:B------:R-:W-:Y:S01]  /*0d90*/  IMAD.MOV R6, RZ, RZ, -R4 ;  /* 0x000000ffff067224 */ /* 0x000fe200078e0a04 */
[----:B------:R-:W-:Y:S01]  /*0da0*/  LOP3.LUT R5, R20, R5, RZ, 0xc0, !PT ;  /* 0x0000000514057212 */ /* 0x000fe200078ec0ff */
[----:B------:R-:W-:Y:S02]  /*0db0*/  @P3 IMAD R0, R14, R12, R3 ;  /* 0x0000000c0e003224 */ /* 0x000fe400078e0203 */
[----:B------:R-:W-:Y:S02]  /*0dc0*/  IMAD R11, R10, R4, R11 ;  /* 0x000000040a0b7224 */ /* 0x000fe400078e020b */
[----:B0-----:R-:W-:-:S02]  /*0dd0*/  IMAD R3, R6, R21, R32 ;  /* 0x0000001506037224 */ /* 0x001fc400078e0220 */
[----:B------:R-:W-:Y:S02]  /*0de0*/  IMAD R122, R11, R122, R0 ;  /* 0x0000007a0b7a7224 */ /* 0x000fe400078e0200 */
[----:B------:R-:W-:Y:S02]  /*0df0*/  IMAD R3, R3, R24, R5 ;  /* 0x0000001803037224 */ /* 0x000fe400078e0205 */
[----:B------:R-:W-:-:S03]  /*0e00*/  IMAD.MOV.U32 R0, RZ, RZ, 0x1 ;  /* 0x00000001ff007424 */ /* 0x000fc600078e00ff */
[----:B------:R-:W-:Y:S02]  /*0e10*/  SEL R123, R3, R122, !P3 ;  /* 0x0000007a037b7207 */ /* 0x000fe40005800000 */
[----:B------:R-:W-:-:S07]  /*0e20*/  SEL R122, R122, R3, !P3 ;  /* 0x000000037a7a7207 */ /* 0x000fce0005800000 */
.L_x_5:
[----:B------:R-:W-:-:S08]  /*0e30*/  NOP ;  /* 0x0000000000007918 */ /* 0x000fd00000000000 */
[----:B------:R-:W0:Y:S02]  /*0e40*/  USETMAXREG.TRY_ALLOC.CTAPOOL UP0, 0xe8 ;  /* 0x000000e8000079c8 */ /* 0x000e240008000600 */
[----:B0-----:R-:W-:-:S13]  /*0e50*/  PLOP3.LUT P0, PT, PT, PT, UP0, 0x80, 0x0 ;  /* 0x000000000000781c */ /* 0x001fda0003f0f008 */
[----:B------:R-:W-:Y:S05]  /*0e60*/  @!P0 BRA `(.L_x_5) ;  /* 0xfffffffc00f08947 */ /* 0x000fea000383ffff */
[----:B------:R-:W-:Y:S01]  /*0e70*/  ULDC.64 UR4, c[0x0][0x598] ;  /* 0x0001660000047ab9 */ /* 0x000fe20000000a00 */
[----:B------:R-:W-:Y:S01]  /*0e80*/  ULDC.64 UR36, c[0x0][0x208] ;  /* 0x0000820000247ab9 */ /* 0x000fe20000000a00 */
[----:B------:R-:W-:-:S04]  /*0e90*/  ISETP.NE.U32.AND P0, PT, RZ, UR4, PT ;  /* 0x00000004ff007c0c */ /* 0x000fc8000bf05070 */
[----:B------:R-:W-:-:S13]  /*0ea0*/  ISETP.NE.AND.EX P0, PT, RZ, UR5, PT, P0 ;  /* 0x00000005ff007c0c */ /* 0x000fda000bf05300 */
[----:B------:R-:W-:Y:S05]  /*0eb0*/  @!P0 BRA `(.L_x_8) ;  /* 0x00000000001c8947 */ /* 0x000fea0003800000 */
[----:B------:R-:W0:Y:S02]  /*0ec0*/  LDC.64 R4, c[0x0][0x598] ;  /* 0x00016600ff047b82 */ /* 0x000e240000000a00 */
[----:B0-----:R-:W2:Y:S02]  /*0ed0*/  LDG.E.64 R4, desc[UR36][R4.64] ;  /* 0x0000002404047981 */ /* 0x001ea4000c1e1b00 */
[----:B--2---:R-:W-:-:S04]  /*0ee0*/  ISETP.NE.U32.AND P0, PT, R4, RZ, PT ;  /* 0x000000ff0400720c */ /* 0x004fc80003f05070 */
[----:B------:R-:W-:-:S13]  /*0ef0*/  ISETP.NE.AND.EX P0, PT, R5, RZ, PT, P0 ;  /* 0x000000ff0500720c */ /* 0x000fda0003f05300 */
[----:B------:R-:W-:Y:S05]  /*0f00*/  @!P0 BRA `(.L_x_8) ;  /* 0x0000000000088947 */ /* 0x000fea0003800000 */
[----:B------:R0:W5:Y:S01]  /*0f10*/  LD.E R120, desc[UR36][R4.64] ;  /* 0x0000002404787980 */ /* 0x000162000c101900 */
[----:B------:R-:W-:Y:S05]  /*0f20*/  BRA `(.L_x_9) ;  /* 0x0000000000247947 */ /* 0x000fea0003800000 */
.L_x_8:
[----:B------:R-:W-:Y:S02]  /*0f30*/  ULDC.64 UR4, c[0x0][0x588] ;  /* 0x0001620000047ab9 */ /* 0x000fe40000000a00 */
[----:B------:R-:W-:-:S04]  /*0f40*/  ISETP.NE.U32.AND P0, PT, RZ, UR4, PT ;  /* 0x00000004ff007c0c */ /* 0x000fc8000bf05070 */
[----:B------:R-:W-:-:S13]  /*0f50*/  ISETP.NE.AND.EX P0, PT, RZ, UR5, PT, P0 ;  /* 0x00000005ff007c0c */ /* 0x000fda000bf05300 */
[----:B------:R-:W-:Y:S05]  /*0f60*/  @!P0 BRA `(.L_x_10) ;  /* 0x00000000000c8947 */ /* 0x000fea0003800000 */
[----:B------:R-:W0:Y:S02]  /*0f70*/  LDC.64 R120, c[0x0][0x588] ;  /* 0x00016200ff787b82 */ /* 0x000e240000000a00 */
[----:B0-----:R1:W5:Y:S01]  /*0f80*/  LDG.E R120, desc[UR36][R120.64] ;  /* 0x0000002478787981 */ /* 0x001362000c1e1900 */
[----:B------:R-:W-:Y:S05]  /*0f90*/  BRA `(.L_x_9) ;  /* 0x0000000000087947 */ /* 0x000fea0003800000 */
.L_x_10:
[----:B------:R-:W-:Y:S02]  /*0fa0*/  ULDC UR4, c[0x0][0x580] ;  /* 0x0001600000047ab9 */ /* 0x000fe40000000800 */
[----:B------:R-:W-:-:S07]  /*0fb0*/  IMAD.U32 R120, RZ, RZ, UR4 ;  /* 0x00000004ff787e24 */ /* 0x000fce000f8e00ff */
.L_x_9:
[----:B------:R-:W-:Y:S02]  /*0fc0*/  ULDC.64 UR4, c[0x0][0x5a0] ;  /* 0x0001680000047ab9 */ /* 0x000fe40000000a00 */
[----:B------:R-:W-:-:S04]  /*0fd0*/  ISETP.NE.U32.AND P0, PT, RZ, UR4, PT ;  /* 0x00000004ff007c0c */ /* 0x000fc8000bf05070 */
[----:B------:R-:W-:-:S13]  /*0fe0*/  ISETP.NE.AND.EX P0, PT, RZ, UR5, PT, P0 ;  /* 0x00000005ff007c0c */ /* 0x000fda000bf05300 */
[----:B------:R-:W-:Y:S05]  /*0ff0*/  @!P0 BRA `(.L_x_11) ;  /* 0x00000000001c8947 */ /* 0x000fea0003800000 */
[----:B0-----:R-:W0:Y:S02]  /*1000*/  LDC.64 R4, c[0x0][0x5a0] ;  /* 0x00016800ff047b82 */ /* 0x001e240000000a00 */
[----:B0-----:R-:W2:Y:S02]  /*1010*/  LDG.E.64 R4, desc[UR36][R4.64] ;  /* 0x0000002404047981 */ /* 0x001ea4000c1e1b00 */
[----:B--2---:R-:W-:-:S04]  /*1020*/  ISETP.NE.U32.AND P0, PT, R4, RZ, PT ;  /* 0x000000ff0400720c */ /* 0x004fc80003f05070 */
[----:B------:R-:W-:-:S13]  /*1030*/  ISETP.NE.AND.EX P0, PT, R5, RZ, PT, P0 ;  /* 0x000000ff0500720c */ /* 0x000fda0003f05300 */
[----:B------:R-:W-:Y:S05]  /*1040*/  @!P0 BRA `(.L_x_11) ;  /* 0x0000000000088947 */ /* 0x000fea0003800000 */
[----:B-1----:R0:W5:Y:S01]  /*1050*/  LD.E R121, desc[UR36][R4.64] ;  /* 0x0000002404797980 */ /* 0x002162000c101900 */
[----:B------:R-:W-:Y:S05]  /*1060*/  BRA `(.L_x_12) ;  /* 0x0000000000247947 */ /* 0x000fea0003800000 */
.L_x_11:
[----:B------:R-:W-:Y:S02]  /*1070*/  ULDC.64 UR4, c[0x0][0x590] ;  /* 0x0001640000047ab9 */ /* 0x000fe40000000a00 */
[----:B------:R-:W-:-:S04]  /*1080*/  ISETP.NE.U32.AND P0, PT, RZ, UR4, PT ;  /* 0x00000004ff007c0c */ /* 0x000fc8000bf05070 */
[----:B------:R-:W-:-:S13]  /*1090*/  ISETP.NE.AND.EX P0, PT, RZ, UR5, PT, P0 ;  /* 0x00000005ff007c0c */ /* 0x000fda000bf05300 */
[----:B------:R-:W-:Y:S05]  /*10a0*/  @!P0 BRA `(.L_x_13) ;  /* 0x00000000000c8947 */ /* 0x000fea0003800000 */
[----:B0-----:R-:W1:Y:S02]  /*10b0*/  LDC.64 R4, c[0x0][0x590] ;  /* 0x00016400ff047b82 */ /* 0x001e640000000a00 */
[----:B-1----:R1:W5:Y:S01]  /*10c0*/  LDG.E R121, desc[UR36][R4.64] ;  /* 0x0000002404797981 */ /* 0x002362000c1e1900 */
[----:B------:R-:W-:Y:S05]  /*10d0*/  BRA `(.L_x_12) ;  /* 0x0000000000087947 */ /* 0x000fea0003800000 */
.L_x_13:
[----:B------:R-:W-:Y:S02]  /*10e0*/  ULDC UR4, c[0x0][0x584] ;  /* 0x0001610000047ab9 */ /* 0x000fe40000000800 */
[----:B-1----:R-:W-:-:S07]  /*10f0*/  IMAD.U32 R121, RZ, RZ, UR4 ;  /* 0x00000004ff797e24 */ /* 0x002fce000f8e00ff */
.L_x_12:
[----:B------:R-:W-:-:S13]  /*1100*/  LOP3.LUT P0, RZ, R0, 0xff, RZ, 0xc0, !PT ;  /* 0x000000ff00ff7812 */ /* 0x000fda000780c0ff */
[----:B------:R-:W-:Y:S05]  /*1110*/  @!P0 EXIT ;  /* 0x000000000000894d */ /* 0x000fea0003800000 */
[----:B------:R-:W-:Y:S01]  /*1120*/  ULDC UR4, c[0x0][0x28c] ;  /* 0x0000a30000047ab9 */ /* 0x000fe20000000800 */
[----:B------:R-:W-:Y:S01]  /*1130*/  LOP3.LUT R124, R19, 0x1, RZ, 0xfc, !PT ;  /* 0x00000001137c7812 */ /* 0x000fe200078efcff */
[----:B------:R-:W-:Y:S01]  /*1140*/  UIADD3 UR4, UR4, 0xf, URZ ;  /* 0x0000000f04047890 */ /* 0x000fe2000fffe03f */
[----:B------:R-:W-:Y:S01]  /*1150*/  UMOV UR38, URZ ;  /* 0x0000003f00267c82 */ /* 0x000fe20008000000 */
[----:B------:R-:W-:Y:S02]  /*1160*/  UMOV UR39, URZ ;  /* 0x0000003f00277c82 */ /* 0x000fe40008000000 */
[----:B------:R-:W-:-:S04]  /*1170*/  USHF.R.S32.HI UR5, URZ, 0x1f, UR4 ;  /* 0x0000001f3f057899 */ /* 0x000fc80008011404 */
[----:B------:R-:W-:-:S04]  /*1180*/  ULEA.HI UR5, UR5, UR4, URZ, 0x4 ;  /* 0x0000000405057291 */ /* 0x000fc8000f8f203f */
[----:B------:R-:W-:-:S12]  /*1190*/  USHF.R.S32.HI UR40, URZ, 0x4, UR5 ;  /* 0x000000043f287899 */ /* 0x000fd80008011405 */
.L_x_223:
[----:B------:R-:W-:Y:S01]  /*11a0*/  LOP3.LUT R0, R18, 0x80, RZ, 0xc0, !PT ;  /* 0x0000008012007812 */ /* 0x000fe200078ec0ff */
[----:B--2---:R-:W2:Y:S01]  /*11b0*/  S2UR UR7, SR_CgaCtaId ;  /* 0x00000000000779c3 */ /* 0x004ea20000008800 */
[----:B------:R-:W-:Y:S02]  /*11c0*/  UMOV UR6, 0x400 ;  /* 0x0000040000067882 */ /* 0x000fe40000000000 */
[----:B------:R-:W-:-:S06]  /*11d0*/  SHF.R.U32.HI R0, RZ, 0x7, R0 ;  /* 0x00000007ff007819 */ /* 0x000fcc0000011600 */
[----:B---3--:R-:W3:Y:S01]  /*11e0*/  SHFL.IDX PT, R0, R0, RZ, 0x1f ;  /* 0x00001fff00007589 */ /* 0x008ee200000e0000 */
[----:B--2---:R-:W-:Y:S01]  /*11f0*/  ULEA UR42, UR7, UR6, 0x18 ;  /* 0x00000006072a7291 */ /* 0x004fe2000f8ec03f */
[----:B---3--:R-:W-:-:S13]  /*1200*/  R2UR UR4, R0 ;  /* 0x00000000000472ca */ /* 0x008fda00000e0000 */
[----:B------:R-:W-:-:S04]  /*1210*/  ULEA.HI UR5, UR4, UR4, URZ, 0x1 ;  /* 0x0000000404057291 */ /* 0x000fc8000f8f083f */
[----:B------:R-:W-:-:S04]  /*1220*/  ULOP3.LUT UR5, UR5, 0x1ffffe, URZ, 0xc0, !UPT ;  /* 0x001ffffe05057892 */ /* 0x000fc8000f8ec03f */
[----:B------:R-:W-:-:S03]  /*1230*/  UIADD3 UR5, UR4, -UR5, URZ ;  /* 0x8000000504057290 */ /* 0x000fc6000fffe03f */
[----:B------:R-:W-:Y:S01]  /*1240*/  ULDC UR4, c[0x0][0x28c] ;  /* 0x0000a30000047ab9 */ /* 0x000fe20000000800 */
[----:B------:R-:W-:Y:S01]  /*1250*/  ULEA UR5, UR5, UR42, 0xb ;  /* 0x0000002a05057291 */ /* 0x000fe2000f8e583f */
[----:B------:R-:W-:-:S03]  /*1260*/  ISETP.LT.AND P0, PT, RZ, UR4, PT ;  /* 0x00000004ff007c0c */ /* 0x000fc6000bf01270 */
[----:B------:R-:W-:-:S04]  /*1270*/  UIADD3 UR5, UR5, 0x280, URZ ;  /* 0x0000028005057890 */ /* 0x000fc8000fffe03f */
[----:B------:R-:W-:-:S04]  /*1280*/  USHF.R.U32.HI UR5, URZ, 0x4, UR5 ;  /* 0x000000043f057899 */ /* 0x000fc80008011605 */
[----:B------:R-:W-:Y:S02]  /*1290*/  ULOP3.LUT UR41, UR5, 0x3fff, URZ, 0xc0, !UPT ;  /* 0x00003fff05297892 */ /* 0x000fe4000f8ec03f */
[----:B0---4-:R-:W-:Y:S10]  /*12a0*/  @P0 BRA `(.L_x_14) ;  /* 0x0000000000400947 */ /* 0x011ff40003800000 */
[----:B------:R-:W-:Y:S01]  /*12b0*/  MOV R0, 0x0 ;  /* 0x0000000000007802 */ /* 0x000fe20000000f00 */
[----:B------:R-:W-:Y:S01]  /*12c0*/  ULDC.64 UR4, c[0x4][0x68] ;  /* 0x01001a0000047ab9 */ /* 0x000fe20000000a00 */
[----:B------:R-:W-:Y:S01]  /*12d0*/  ULDC.64 UR6, c[0x4][0x8] ;  /* 0x0100020000067ab9 */ /* 0x000fe20000000a00 */
[----:B01----:R-:W-:Y:S01]  /*12e0*/  IMAD.U32 R4, RZ, RZ, UR4 ;  /* 0x00000004ff047e24 */ /* 0x003fe2000f8e00ff */
[----:B------:R0:W1:Y:S01]  /*12f0*/  LDC.64 R14, c[0x4][R0] ;  /* 0x01000000000e7b82 */ /* 0x0000620000000a00 */
[----:B------:R-:W-:Y:S01]  /*1300*/  IMAD.U32 R5, RZ, RZ, UR5 ;  /* 0x00000005ff057e24 */ /* 0x000fe2000f8e00ff */
[----:B------:R-:W-:Y:S01]  /*1310*/  ULDC.64 UR4, c[0x4][0x70] ;  /* 0x01001c0000047ab9 */ /* 0x000fe20000000a00 */
[----:B------:R-:W-:Y:S02]  /*1320*/  IMAD.U32 R10, RZ, RZ, UR6 ;  /* 0x00000006ff0a7e24 */ /* 0x000fe4000f8e00ff */
[----:B------:R-:W-:Y:S02]  /*1330*/  IMAD.U32 R6, RZ, RZ, UR4 ;  /* 0x00000004ff067e24 */ /* 0x000fe4000f8e00ff */
[----:B------:R-:W-:-:S02]  /*1340*/  IMAD.U32 R7, RZ, RZ, UR5 ;  /* 0x00000005ff077e24 */ /* 0x000fc4000f8e00ff */
[----:B------:R-:W-:Y:S02]  /*1350*/  IMAD.U32 R11, RZ, RZ, UR7 ;  /* 0x00000007ff0b7e24 */ /* 0x000fe4000f8e00ff */
[----:B------:R-:W-:Y:S02]  /*1360*/  IMAD.MOV.U32 R8, RZ, RZ, 0x1e1 ;  /* 0x000001e1ff087424 */ /* 0x000fe400078e00ff */
[----:B------:R-:W-:Y:S02]  /*1370*/  IMAD.MOV.U32 R12, RZ, RZ, 0x1 ;  /* 0x00000001ff0c7424 */ /* 0x000fe400078e00ff */
[----:B0-----:R-:W-:-:S07]  /*1380*/  IMAD.MOV.U32 R13, RZ, RZ, RZ ;  /* 0x000000ffff0d7224 */ /* 0x001fce00078e00ff */
[----:B------:R-:W-:-:S07]  /*1390*/  LEPC R20, `(.L_x_14) ;  /* 0x000000001014794e */ /* 0x000fce0000000000 */
[----:B-1---5:R-:W-:Y:S05]  /*13a0*/  CALL.ABS.NOINC R14 ;  /* 0x000000000e007343 */ /* 0x022fea0003c00000 */
.L_x_14:
[----:B------:R-:W-:-:S13]  /*13b0*/  ISETP.NE.AND P0, PT, R124, 0x3, PT ;  /* 0x000000037c00780c */ /* 0x000fda0003f05270 */
[----:B------:R-:W-:Y:S05]  /*13c0*/  @!P0 BRA `(.L_x_15) ;  /* 0x0000000000048947 */ /* 0x000fea0003800000 */
[----:B------:R-:W-:Y:S01]  /*13d0*/  BPT.TRAP 0x1 ;  /* 0x000000040000795c */ /* 0x000fe20000300000 */
.L_x_15:
[----:B------:R-:W-:Y:S02]  /*13e0*/  IMAD.U32 R3, RZ, RZ, UR39 ;  /* 0x00000027ff037e24 */ /* 0x000fe4000f8e00ff */
[----:B------:R-:W-:-:S03]  /*13f0*/  IMAD.U32 R0, RZ, RZ, UR38 ;  /* 0x00000026ff007e24 */ /* 0x000fc6000f8e00ff */
[----:B------:R-:W-:Y:S02]  /*1400*/  LEA R3, R3, UR42, 0x3 ;  /* 0x0000002a03037c11 */ /* 0x000fe4000f8e18ff */
[----:B------:R-:W-:-:S04]  /*1410*/  SHF.L.U32 R0, R0, 0x1f, RZ ;  /* 0x0000001f00007819 */ /* 0x000fc800000006ff */
[----:B------:R2:W3:Y:S01]  /*1420*/  SYNCS.PHASECHK.TRANS64.TRYWAIT P1, [R3+URZ], R0 ;  /* 0x00000000030075a7 */ /* 0x0004e2000802017f */
[----:B------:R-:W-:Y:S05]  /*1430*/  @!P0 BRA `(.L_x_16) ;  /* 0x0000000000048947 */ /* 0x000fea0003800000 */
[----:B------:R-:W-:Y:S01]  /*1440*/  BPT.TRAP 0x1 ;  /* 0x000000040000795c */ /* 0x000fe20000300000 */
.L_x_16:
[----:B---3--:R-:W-:Y:S05]  /*1450*/  @P1 BRA `(.L_x_17) ;  /* 0x0000000000081947 */ /* 0x008fea0003800000 */
[----:B------:R-:W3:Y:S02]  /*1460*/  SYNCS.PHASECHK.TRANS64.TRYWAIT P1, [R3+URZ], R0 ;  /* 0x00000000030075a7 */ /* 0x000ee4000802017f */
[----:B---3--:R-:W-:Y:S05]  /*1470*/  @!P1 BRA `(.L_x_18) ;  /* 0x0000008c00409947 */ /* 0x008fea0003800000 */
.L_x_17:
[----:B------:R-:W-:-:S04]  /*1480*/  UISETP.LT.AND UP0, UPT, UR40, 0x1, UPT ;  /* 0x000000012800788c */ /* 0x000fc8000bf01270 */
[----:B------:R-:W-:-:S06]  /*1490*/  USEL UR4, UR40, 0x1, UP0 ;  /* 0x0000000128047887 */ /* 0x000fcc0008000000 */
[----:B--23--:R-:W-:Y:S01]  /*14a0*/  IMAD.U32 R0, RZ, RZ, UR4 ;  /* 0x00000004ff007e24 */ /* 0x00cfe2000f8e00ff */
[----:B------:R-:W-:Y:S05]  /*14b0*/  WARPSYNC.ALL ;  /* 0x0000000000007948 */ /* 0x000fea0003800000 */
[----:B------:R-:W-:-:S04]  /*14c0*/  IADD3 R0, -R0, UR40, RZ ;  /* 0x0000002800007c10 */ /* 0x000fc8000fffe1ff */
[----:B------:R-:W-:Y:S01]  /*14d0*/  ISETP.GE.AND P1, PT, R0, 0x1, PT ;  /* 0x000000010000780c */ /* 0x000fe20003f26270 */
[----:B------:R-:W-:Y:S01]  /*14e0*/  UIADD3 UR4, UR42, 0x16280, URZ ;  /* 0x000162802a047890 */ /* 0x000fe2000fffe03f */
[----:B------:R-:W-:Y:S01]  /*14f0*/  WARPGROUP.ARRIVE ;  /* 0x00000000000079c5 */ /* 0x000fe20000000000 */
[----:B------:R-:W-:Y:S02]  /*1500*/  ULOP3.LUT UR41, UR41, 0x10000, URZ, 0xfc, !UPT ;  /* 0x0001000029297892 */ /* 0x000fe4000f8efc3f */
[----:B------:R-:W-:Y:S01]  /*1510*/  USHF.R.U32.HI UR4, URZ, 0x4, UR4 ;  /* 0x000000043f047899 */ /* 0x000fe20008011604 */
[----:B------:R-:W-:Y:S01]  /*1520*/  UMOV UR5, 0xc0000010 ;  /* 0xc000001000057882 */ /* 0x000fe20000000000 */
[----:B------:R-:W-:Y:S02]  /*1530*/  UMOV UR7, 0xc0000010 ;  /* 0xc000001000077882 */ /* 0x000fe40000000000 */
[----:B------:R-:W-:-:S04]  /*1540*/  ULOP3.LUT UR4, UR4, 0x3fff, URZ, 0xc0, !UPT ;  /* 0x00003fff04047892 */ /* 0x000fc8000f8ec03f */
[----:B------:R-:W-:Y:S02]  /*1550*/  ULOP3.LUT UR10, UR4, 0x10000, URZ, 0xfc, !UPT ;  /* 0x00010000040a7892 */ /* 0x000fe4000f8efc3f */
[----:B------:R-:W-:Y:S02]  /*1560*/  ULEA UR4, UR39, UR41, 0x8 ;  /* 0x0000002927047291 */ /* 0x000fe4000f8e403f */
[----:B------:R-:W-:-:S09]  /*1570*/  UIMAD UR6, UR39, 0x180, UR10 ;  /* 0x00000180270678a4 */ /* 0x000fd2000f8e020a */
[----:B------:R-:W-:Y:S03]  /*1580*/  HGMMA.64x192x16.F32.BF16 R24, gdesc[UR4], RZ, !UPT, gsb0 ;  /* 0x02e00000041879f0 */ /* 0x000fe6000c0018ff */
[----:B------:R-:W-:Y:S02]  /*1590*/  WARPGROUP.DEPBAR.LE gsb0, 0x0 ;  /* 0x00008000000079c5 */ /* 0x000fe40000010000 */
[----:B------:R-:W-:Y:S05]  /*15a0*/  @!P1 BRA `(.L_x_19) ;  /* 0x0000000000bc9947 */ /* 0x000fea0003800000 */
[----:B------:R-:W-:Y:S02]  /*15b0*/  UIADD3 UR4, UR39, 0x1, URZ ;  /* 0x0000000127047890 */ /* 0x000fe4000fffe03f */
[----:B------:R-:W-:Y:S02]  /*15c0*/  UMOV UR9, UR39 ;  /* 0x0000002700097c82 */ /* 0x000fe40008000000 */
[----:B------:R-:W-:-:S04]  /*15d0*/  UISETP.NE.AND UP0, UPT, UR4, 0x16, UPT ;  /* 0x000000160400788c */ /* 0x000fc8000bf05270 */
[----:B------:R-:W-:Y:S02]  /*15e0*/  USEL UR5, URZ, 0x1, UP0 ;  /* 0x000000013f057887 */ /* 0x000fe40008000000 */
[----:B------:R-:W-:Y:S02]  /*15f0*/  USEL UR8, UR4, URZ, UP0 ;  /* 0x0000003f04087287 */ /* 0x000fe40008000000 */
[----:B------:R-:W-:-:S06]  /*1600*/  ULOP3.LUT UR5, UR38, UR5, URZ, 0x3c, !UPT ;  /* 0x0000000526057292 */ /* 0x000fcc000f8e3c3f */
[----:B01----:R-:W-:-:S07]  /*1610*/  IMAD.U32 R5, RZ, RZ, UR5 ;  /* 0x00000005ff057e24 */ /* 0x003fce000f8e00ff */
.L_x_26:
[----:B01----:R-:W-:Y:S05]  /*1620*/  @!P0 BRA `(.L_x_20) ;  /* 0x0000000000048947 */ /* 0x003fea0003800000 */
[----:B------:R-:W-:Y:S01]  /*1630*/  BPT.TRAP 0x1 ;  /* 0x000000040000795c */ /* 0x000fe20000300000 */
.L_x_20:
[----:B------:R-:W0:Y:S01]  /*1640*/  S2UR UR5, SR_CgaCtaId ;  /* 0x00000000000579c3 */ /* 0x000e220000008800 */
[----:B------:R-:W-:Y:S01]  /*1650*/  UMOV UR4, 0x400 ;  /* 0x0000040000047882 */ /* 0x000fe20000000000 */
[----:B------:R-:W-:Y:S01]  /*1660*/  SHF.L.U32 R3, R5, 0x1f, RZ ;  /* 0x0000001f05037819 */ /* 0x000fe200000006ff */
[----:B0-----:R-:W-:-:S04]  /*1670*/  ULEA UR11, UR5, UR4, 0x18 ;  /* 0x00000004050b7291 */ /* 0x001fc8000f8ec03f */
[----:B------:R-:W-:-:S09]  /*1680*/  ULEA UR4, UR8, UR11, 0x3 ;  /* 0x0000000b08047291 */ /* 0x000fd2000f8e183f */
[----:B------:R0:W1:Y:S01]  /*1690*/  SYNCS.PHASECHK.TRANS64.TRYWAIT P1, [UR4], R3 ;  /* 0x00000003ff0075a7 */ /* 0x0000620008020144 */
[----:B------:R-:W-:Y:S05]  /*16a0*/  @!P0 BRA `(.L_x_21) ;  /* 0x0000000000048947 */ /* 0x000fea0003800000 */
[----:B------:R-:W-:Y:S01]  /*16b0*/  BPT.TRAP 0x1 ;  /* 0x000000040000795c */ /* 0x000fe20000300000 */
.L_x_21:
[----:B-1----:R-:W-:Y:S05]  /*16c0*/  @P1 BRA `(.L_x_22) ;  /* 0x0000000000081947 */ /* 0x002fea0003800000 */
[----:B------:R-:W1:Y:S02]  /*16d0*/  SYNCS.PHASECHK.TRANS64.TRYWAIT P1, [UR4], R3 ;  /* 0x00000003ff0075a7 */ /* 0x000e640008020144 */
[----:B-1----:R-:W-:Y:S05]  /*16e0*/  @!P1 BRA `(.L_x_23) ;  /* 0x0000008800b89947 */ /* 0x002fea0003800000 */
.L_x_22:
[----:B------:R-:W-:Y:S01]  /*16f0*/  ULEA UR4, UR8, UR41, 0x8 ;  /* 0x0000002908047291 */ /* 0x000fe2000f8e403f */
[----:B------:R-:W-:Y:S01]  /*1700*/  WARPGROUP.ARRIVE ;  /* 0x00000000000079c5 */ /* 0x000fe20000000000 */
[----:B------:R-:W-:Y:S01]  /*1710*/  UIMAD UR6, UR8, 0x180, UR10 ;  /* 0x00000180080678a4 */ /* 0x000fe2000f8e020a */
[----:B------:R-:W-:Y:S01]  /*1720*/  UMOV UR5, 0xc0000010 ;  /* 0xc000001000057882 */ /* 0x000fe20000000000 */
[----:B------:R-:W-:-:S07]  /*1730*/  UMOV UR7, 0xc0000010 ;  /* 0xc000001000077882 */ /* 0x000fce0000000000 */
[----:B------:R-:W-:Y:S03]  /*1740*/  HGMMA.64x192x16.F32.BF16 R24, gdesc[UR4], R24, gsb0 ;  /* 0x02e00000041879f0 */ /* 0x000fe60008001818 */
[----:B------:R-:W-:Y:S02]  /*1750*/  WARPGROUP.DEPBAR.LE gsb0, 0x0 ;  /* 0x00008000000079c5 */ /* 0x000fe40000010000 */
[----:B------:R-:W-:Y:S05]  /*1760*/  @!P0 BRA `(.L_x_24) ;  /* 0x0000000000048947 */ /* 0x000fea0003800000 */
[----:B------:R-:W-:Y:S01]  /*1770*/  BPT.TRAP 0x1 ;  /* 0x000000040000795c */ /* 0x000fe20000300000 */
.L_x_24:
[----:B------:R-:W-:Y:S01]  /*1780*/  ULEA UR4, UR9, UR11, 0x3 ;  /* 0x0000000b09047291 */ /* 0x000fe2000f8e183f */
[----:B------:R-:W-:-:S03]  /*1790*/  ISETP.GT.U32.AND P1, PT, R19, 0x1, PT ;  /* 0x000000011300780c */ /* 0x000fc60003f24070 */
[----:B------:R-:W-:-:S04]  /*17a0*/  UIADD3 UR4, UR4, 0xb0, URZ ;  /* 0x000000b004047890 */ /* 0x000fc8000fffe03f */
[----:B------:R-:W-:-:S09]  /*17b0*/  UPRMT UR4, URZ, 0x654, UR4 ;  /* 0x000006543f047896 */ /* 0x000fd20008000004 */
[----:B------:R-:W-:Y:S01]  /*17c0*/  SYNCS.ARRIVE.TRANS64.RED.A1T0 RZ, [UR4], RZ ;  /* 0x000000ffffff79a7 */ /* 0x000fe20008100404 */
[----:B------:R-:W-:Y:S05]  /*17d0*/  @P1 BRA `(.L_x_25) ;  /* 0x0000000000041947 */ /* 0x000fea0003800000 */
[----:B------:R-:W-:Y:S01]  /*17e0*/  BPT.TRAP 0x1 ;  /* 0x000000040000795c */ /* 0x000fe20000300000 */
.L_x_25:
[----:B------:R-:W-:Y:S01]  /*17f0*/  UIADD3 UR8, UR8, 0x1, URZ ;  /* 0x0000000108087890 */ /* 0x000fe2000fffe03f */
[C---:B------:R-:W-:Y:S01]  /*1800*/  ISETP.GT.AND P1, PT, R0.reuse, 0x1, PT ;  /* 0x000000010000780c */ /* 0x040fe20003f24270 */
[----:B------:R-:W-:Y:S01]  /*1810*/  UIADD3 UR9, UR9, 0x1, URZ ;  /* 0x0000000109097890 */ /* 0x000fe2000fffe03f */
[----:B------:R-:W-:Y:S01]  /*1820*/  VIADD R0, R0, 0xffffffff ;  /* 0xffffffff00007836 */ /* 0x000fe20000000000 */
[----:B------:R-:W-:Y:S02]  /*1830*/  UISETP.NE.AND UP0, UPT, UR8, 0x16, UPT ;  /* 0x000000160800788c */ /* 0x000fe4000bf05270 */
[----:B------:R-:W-:Y:S02]  /*1840*/  UISETP.NE.AND UP1, UPT, UR9, 0x16, UPT ;  /* 0x000000160900788c */ /* 0x000fe4000bf25270 */
[----:B------:R-:W-:Y:S02]  /*1850*/  USEL UR4, URZ, 0x1, UP0 ;  /* 0x000000013f047887 */ /* 0x000fe40008000000 */
[----:B------:R-:W-:-:S02]  /*1860*/  USEL UR8, UR8, URZ, UP0 ;  /* 0x0000003f08087287 */ /* 0x000fc40008000000 */
[----:B------:R-:W-:Y:S02]  /*1870*/  USEL UR9, UR9, URZ, UP1 ;  /* 0x0000003f09097287 */ /* 0x000fe40008800000 */
[----:B------:R-:W-:Y:S01]  /*1880*/  LOP3.LUT R5, R5, UR4, RZ, 0x3c, !PT ;  /* 0x0000000405057c12 */ /* 0x000fe2000f8e3cff */
[----:B------:R-:W-:Y:S09]  /*1890*/  @P1 BRA `(.L_x_26) ;  /* 0xfffffffc00601947 */ /* 0x000ff2000383ffff */
.L_x_19:
[----:B------:R-:W2:Y:S02]  /*18a0*/  LDC R0, c[0x0][0x28c] ;  /* 0x0000a300ff007b82 */ /* 0x000ea40000000800 */
[----:B--2---:R-:W-:-:S13]  /*18b0*/  ISETP.GE.AND P1, PT, R0, 0x1, PT ;  /* 0x000000010000780c */ /* 0x004fda0003f26270 */
[----:B------:R-:W-:Y:S05]  /*18c0*/  @!P1 BRA `(.L_x_27) ;  /* 0x0000000000489947 */ /* 0x000fea0003800000 */
[----:B------:R-:W-:Y:S05]  /*18d0*/  @!P0 BRA `(.L_x_28) ;  /* 0x0000000000048947 */ /* 0x000fea0003800000 */
[----:B------:R-:W-:Y:S01]  /*18e0*/  BPT.TRAP 0x1 ;  /* 0x000000040000795c */ /* 0x000fe20000300000 */
.L_x_28:
[----:B------:R-:W2:Y:S01]  /*18f0*/  S2UR UR7, SR_CgaCtaId ;  /* 0x00000000000779c3 */ /* 0x000ea20000008800 */
[----:B------:R-:W-:Y:S01]  /*1900*/  UISETP.LT.AND UP0, UPT, UR40, 0x1, UPT ;  /* 0x000000012800788c */ /* 0x000fe2000bf01270 */
[----:B------:R-:W-:-:S03]  /*1910*/  ISETP.GT.U32.AND P0, PT, R19, 0x1, PT ;  /* 0x000000011300780c */ /* 0x000fc60003f04070 */
[----:B------:R-:W-:-:S04]  /*1920*/  USEL UR6, UR40, 0x1, UP0 ;  /* 0x0000000128067887 */ /* 0x000fc80008000000 */
[----:B------:R-:W-:-:S04]  /*1930*/  UIADD3 UR6, UR39, UR40, -UR6 ;  /* 0x0000002827067290 */ /* 0x000fc8000fffe806 */
[----:B------:R-:W-:-:S04]  /*1940*/  UIMAD.WIDE.U32 UR4, UR6, -0x45d1745d, URZ ;  /* 0xba2e8ba3060478a5 */ /* 0x000fc8000f8e003f */
[----:B------:R-:W-:-:S03]  /*1950*/  USHF.R.U32.HI UR4, URZ, 0x4, UR5 ;  /* 0x000000043f047899 */ /* 0x000fc60008011605 */
[----:B------:R-:W-:Y:S01]  /*1960*/  UMOV UR5, 0x400 ;  /* 0x0000040000057882 */ /* 0x000fe20000000000 */
[----:B------:R-:W-:Y:S02]  /*1970*/  UIMAD UR6, UR4, -0x16, UR6 ;  /* 0xffffffea040678a4 */ /* 0x000fe4000f8e0206 */
[----:B--2---:R-:W-:-:S04]  /*1980*/  ULEA UR5, UR7, UR5, 0x18 ;  /* 0x0000000507057291 */ /* 0x004fc8000f8ec03f */
[----:B------:R-:W-:-:S04]  /*1990*/  ULEA UR6, UR6, UR5, 0x3 ;  /* 0x0000000506067291 */ /* 0x000fc8000f8e183f */
[----:B------:R-:W-:-:S04]  /*19a0*/  UIADD3 UR6, UR6, 0xb0, URZ ;  /* 0x000000b006067890 */ /* 0x000fc8000fffe03f */
[----:B------:R-:W-:-:S09]  /*19b0*/  UPRMT UR6, URZ, 0x654, UR6 ;  /* 0x000006543f067896 */ /* 0x000fd20008000006 */
[----:B------:R-:W-:Y:S01]  /*19c0*/  SYNCS.ARRIVE.TRANS64.RED.A1T0 RZ, [UR6], RZ ;  /* 0x000000ffffff79a7 */ /* 0x000fe20008100406 */
[----:B------:R-:W-:Y:S05]  /*19d0*/  @P0 BRA `(.L_x_27) ;  /* 0x0000000000040947 */ /* 0x000fea0003800000 */
[----:B------:R-:W-:Y:S01]  /*19e0*/  BPT.TRAP 0x1 ;  /* 0x000000040000795c */ /* 0x000fe20000300000 */
.L_x_27:
[----:B------:R-:W2:Y:S01]  /*19f0*/  LDC R9, c[0x0][0x288] ;  /* 0x0000a200ff097b82 */ /* 0x000ea20000000800 */
[----:B------:R-:W-:Y:S01]  /*1a00*/  LOP3.LUT R0, R22, 0x1, RZ, 0xc0, !PT ;  /* 0x0000000116007812 */ /* 0x000fe200078ec0ff */
[----:B------:R-:W-:Y:S01]  /*1a10*/  IMAD R7, R123, 0xc0, RZ ;  /* 0x000000c07b077824 */ /* 0x000fe200078e02ff */
[----:B01----:R-:W-:Y:S01]  /*1a20*/  SHF.R.U32.HI R3, RZ, 0x2, R18 ;  /* 0x00000002ff037819 */ /* 0x003fe20000011612 */
[----:B------:R-:W-:Y:S01]  /*1a30*/  UIADD3 UR39, UR40, UR39, URZ ;  /* 0x0000002728277290 */ /* 0x000fe2000fffe03f */
[----:B------:R-:W-:Y:S01]  /*1a40*/  LOP3.LUT R4, R18, 0x60, RZ, 0xc0, !PT ;  /* 0x0000006012047812 */ /* 0x000fe200078ec0ff */
[----:B------:R-:W-:Y:S01]  /*1a50*/  IMAD.SHL.U32 R8, R0, 0x40, RZ ;  /* 0x0000004000087824 */ /* 0x000fe200078e00ff */
[----:B------:R-:W-:Y:S01]  /*1a60*/  LOP3.LUT R3, R3, 0x7, RZ, 0xc0, !PT ;  /* 0x0000000703037812 */ /* 0x000fe200078ec0ff */
[----:B------:R-:W-:Y:S01]  /*1a70*/  UISETP.GT.U32.AND UP0, UPT, UR39, 0x15, UPT ;  /* 0x000000152700788c */ /* 0x000fe2000bf04070 */
[----:B------:R-:W-:Y:S01]  /*1a80*/  SHF.R.U32.HI R6, RZ, 0x1, R4 ;  /* 0x00000001ff067819 */ /* 0x000fe20000011604 */
[C---:B------:R-:W-:Y:S01]  /*1a90*/  IMAD.SHL.U32 R10, R18.reuse, 0x2, RZ ;  /* 0x00000002120a7824 */ /* 0x040fe200078e00ff */
[----:B------:R-:W-:Y:S01]  /*1aa0*/  LOP3.LUT R4, R18, 0x3, RZ, 0xc0, !PT ;  /* 0x0000000312047812 */ /* 0x000fe200078ec0ff */
[----:B------:R-:W-:Y:S01]  /*1ab0*/  ULDC UR7, c[0x0][0x284] ;  /* 0x0000a10000077ab9 */ /* 0x000fe20000000800 */
[--C-:B------:R-:W-:Y:S01]  /*1ac0*/  IADD3 R5, RZ, -R6, -R3.reuse ;  /* 0x80000006ff057210 */ /* 0x100fe20007ffe803 */
[----:B------:R-:W-:Y:S01]  /*1ad0*/  UISETP.LT.U32.AND UP0, UPT, UR40, 0x16, UP0 ;  /* 0x000000162800788c */ /* 0x000fe20008701070 */
[----:B------:R-:W-:Y:S01]  /*1ae0*/  LOP3.LUT R3, R8, 0x40, R3, 0xe2, !PT ;  /* 0x0000004008037812 */ /* 0x000fe200078ee203 */
[----:B------:R-:W-:Y:S01]  /*1af0*/  UISETP.GE.U32.AND UP1, UPT, UR40, 0x16, UPT ;  /* 0x000000162800788c */ /* 0x000fe2000bf26070 */
[----:B------:R-:W-:Y:S01]  /*1b00*/  SHF.R.S32.HI R21, RZ, 0x1f, R23 ;  /* 0x0000001fff157819 */ /* 0x000fe20000011417 */
[----:B------:R-:W-:Y:S01]  /*1b10*/  ULDC.64 UR8, c[0x0][0x5d0] ;  /* 0x0001740000087ab9 */ /* 0x000fe20000000a00 */
[C---:B------:R-:W-:Y:S01]  /*1b20*/  LOP3.LUT R10, R7.reuse, 0x6, R10, 0xf8, !PT ;  /* 0x00000006070a7812 */ /* 0x040fe200078ef80a */
[----:B------:R-:W-:Y:S01]  /*1b30*/  UIMAD.WIDE.U32 UR4, UR39, -0x45d1745d, URZ ;  /* 0xba2e8ba3270478a5 */ /* 0x000fe2000f8e003f */
[----:B------:R-:W-:Y:S01]  /*1b40*/  IMAD R0, R0, -0x40, R5 ;  /* 0xffffffc000007824 */ /* 0x000fe200078e0205 */
[----:B------:R-:W-:Y:S01]  /*1b50*/  USEL UR6, URZ, 0x1, !UP0 ;  /* 0x000000013f067887 */ /* 0x000fe2000c000000 */
[----:B------:R-:W-:Y:S01]  /*1b60*/  SHF.R.S32.HI R11, RZ, 0x1f, R10 ;  /* 0x0000001fff0b7819 */ /* 0x000fe2000001140a */
[----:B--2---:R-:W-:Y:S01]  /*1b70*/  IMAD R8, R4, -0x2, R9 ;  /* 0xfffffffe04087824 */ /* 0x004fe200078e0209 */
[----:B------:R-:W-:Y:S01]  /*1b80*/  ISETP.GE.AND P0, PT, R7, R9, PT ;  /* 0x000000090700720c */ /* 0x000fe20003f06270 */
[C---:B------:R-:W-:Y:S01]  /*1b90*/  IMAD.SHL.U32 R9, R122.reuse, 0x80, RZ ;  /* 0x000000807a097824 */ /* 0x040fe200078e00ff */
[----:B------:R-:W-:Y:S01]  /*1ba0*/  USHF.R.U32.HI UR4, URZ, 0x4, UR5 ;  /* 0x000000043f047899 */ /* 0x000fe20008011605 */
[----:B------:R-:W-:Y:S01]  /*1bb0*/  IMAD R4, R21, UR8, RZ ;  /* 0x0000000815047c24 */ /* 0x000fe2000f8e02ff */
[----:B------:R-:W-:Y:S01]  /*1bc0*/  ULOP3.LUT UR38, UR38, UR6, URZ, 0x3c, !UPT ;  /* 0x0000000626267292 */ /* 0x000fe2000f8e3c3f */
[----:B------:R-:W-:Y:S01]  /*1bd0*/  IMAD.WIDE R122, R122, 0x80, RZ ;  /* 0x000000807a7a7825 */ /* 0x000fe200078e02ff */
[----:B------:R-:W-:Y:S01]  /*1be0*/  ISETP.GE.OR P0, PT, R9, UR7, P0 ;  /* 0x0000000709007c0c */ /* 0x000fe20008706670 */
[----:B------:R-:W-:-:S02]  /*1bf0*/  UIMAD UR39, UR4, -0x16, UR39 ;  /* 0xffffffea042778a4 */ /* 0x000fc4000f8e0227 */
[C---:B------:R-:W-:Y:S01]  /*1c00*/  IMAD R13, R23.reuse, UR9, R4 ;  /* 0x00000009170d7c24 */ /* 0x040fe2000f8e0204 */
[----:B------:R-:W-:Y:S01]  /*1c10*/  LOP3.LUT R135, R122, R3, R6, 0xfe, !PT ;  /* 0x000000037a877212 */ /* 0x000fe200078efe06 */
[----:B------:R-:W-:Y:S01]  /*1c20*/  IMAD.WIDE.U32 R4, R23, UR8, R10 ;  /* 0x0000000817047c25 */ /* 0x000fe2000f8e000a */
[----:B------:R-:W-:Y:S01]  /*1c30*/  @UP1 ULOP3.LUT UR38, UR38, 0x1, UR4, 0x78, !UPT ;  /* 0x0000000126261892 */ /* 0x000fe2000f8e7804 */
[----:B------:R-:W-:Y:S02]  /*1c40*/  IADD3 R3, -R9, UR7, R0 ;  /* 0x0000000709037c10 */ /* 0x000fe4000fffe100 */
[----:B------:R-:W-:Y:S02]  /*1c50*/  IMAD.IADD R5, R5, 0x1, R13 ;  /* 0x0000000105057824 */ /* 0x000fe400078e020d */
[----:B------:R-:W-:Y:S02]  /*1c60*/  IMAD.IADD R6, R8, 0x1, -R7 ;  /* 0x0000000108067824 */ /* 0x000fe400078e0a07 */
[----:B------:R-:W-:Y:S01]  /*1c70*/  IMAD.MOV.U32 R0, RZ, RZ, -0x1 ;  /* 0xffffffffff007424 */ /* 0x000fe200078e00ff */
[----:B------:R-:W-:Y:S06]  /*1c80*/  @P0 BRA `(.L_x_29) ;  /* 0x0000005c007c0947 */ /* 0x000fec0003800000 */
[----:B------:R-:W0:Y:S01]  /*1c90*/  LDC.64 R12, c[0x0][0x5c8] ;  /* 0x00017200ff0c7b82 */ /* 0x000e220000000a00 */
[----:B-----5:R-:W-:Y:S01]  /*1ca0*/  FSETP.NEU.AND P0, PT, R121, RZ, PT ;  /* 0x000000ff7900720b */ /* 0x020fe20003f0d000 */
[----:B------:R-:W-:Y:S01]  /*1cb0*/  BSSY B0, `(.L_x_29) ;  /* 0x00005dc000007945 */ /* 0x000fe20003800000 */
[----:B------:R-:W-:-:S04]  /*1cc0*/  ISETP.GT.AND P2, PT, R6, RZ, PT ;  /* 0x000000ff0600720c */ /* 0x000fc80003f44270 */
[----:B------:R-:W-:Y:S01]  /*1cd0*/  ISETP.GT.AND P1, PT, R3, RZ, P2 ;  /* 0x000000ff0300720c */ /* 0x000fe20001724270 */
[-C--:B0-----:R-:W-:Y:S02]  /*1ce0*/  IMAD R8, R123, R12.reuse, RZ ;  /* 0x0000000c7b087224 */ /* 0x081fe400078e02ff */
[----:B------:R-:W-:-:S04]  /*1cf0*/  IMAD.WIDE.U32 R126, R135, R12, R4 ;  /* 0x0000000c877e7225 */ /* 0x000fc800078e0004 */
[----:B------:R-:W-:-:S04]  /*1d00*/  IMAD R5, R135, R13, R8 ;  /* 0x0000000d87057224 */ /* 0x000fc800078e0208 */
[----:B------:R-:W-:Y:S01]  /*1d10*/  IMAD.IADD R137, R127, 0x1, R5 ;  /* 0x000000017f897824 */ /* 0x000fe200078e0205 */
[----:B------:R-:W-:Y:S06]  /*1d20*/  @!P0 BRA `(.L_x_30) ;  /* 0x0000004000588947 */ /* 0x000fec0003800000 */
[----:B------:R-:W0:Y:S01]  /*1d30*/  LDC.64 R130, c[0x0][0x5b8] ;  /* 0x00016e00ff827b82 */ /* 0x000e220000000a00 */
[----:B------:R-:W-:-:S07]  /*1d40*/  ULDC.64 UR4, c[0x0][0x5c0] ;  /* 0x0001700000047ab9 */ /* 0x000fce0000000a00 */
[----:B------:R-:W1:Y:S08]  /*1d50*/  LDC.64 R132, c[0x0][0x5b0] ;  /* 0x00016c00ff847b82 */ /* 0x000e700000000a00 */
[----:B------:R-:W2:Y:S01]  /*1d60*/  LDC.64 R14, c[0x0][0x5a8] ;  /* 0x00016a00ff0e7b82 */ /* 0x000ea20000000a00 */
[-C--:B0-----:R-:W-:Y:S02]  /*1d70*/  IMAD R4, R21, R130.reuse, RZ ;  /* 0x0000008215047224 */ /* 0x081fe400078e02ff */
[----:B------:R-:W-:-:S04]  /*1d80*/  IMAD.WIDE.U32 R128, R23, R130, R10 ;  /* 0x0000008217807225 */ /* 0x000fc800078e000a */
[----:B------:R-:W-:Y:S02]  /*1d90*/  IMAD R125, R23, R131, R4 ;  /* 0x00000083177d7224 */ /* 0x000fe400078e0204 */
[-C--:B-1----:R-:W-:Y:S02]  /*1da0*/  IMAD R122, R123, R132.reuse, RZ ;  /* 0x000000847b7a7224 */ /* 0x082fe400078e02ff */
[----:B------:R-:W-:Y:S02]  /*1db0*/  IMAD.IADD R21, R129, 0x1, R125 ;  /* 0x0000000181157824 */ /* 0x000fe400078e027d */
[----:B------:R-:W-:Y:S02]  /*1dc0*/  IMAD.MOV.U32 R20, RZ, RZ, R128 ;  /* 0x000000ffff147224 */ /* 0x000fe400078e0080 */
[C---:B------:R-:W-:Y:S02]  /*1dd0*/  IMAD R127, R135.reuse, R133, R122 ;  /* 0x00000085877f7224 */ /* 0x040fe400078e027a */
[----:B------:R-:W-:-:S04]  /*1de0*/  IMAD.WIDE.U32 R4, R135, R132, R20 ;  /* 0x0000008487047225 */ /* 0x000fc800078e0014 */
[----:B------:R-:W-:Y:S01]  /*1df0*/  IMAD.IADD R5, R5, 0x1, R127 ;  /* 0x0000000105057824 */ /* 0x000fe200078e027f */
[----:B--2---:R-:W-:-:S04]  /*1e00*/  LEA R8, P0, R4, R14, 0x1 ;  /* 0x0000000e04087211 */ /* 0x004fc800078008ff */
[----:B------:R-:W-:-:S05]  /*1e10*/  LEA.HI.X R9, R4, R15, R5, 0x1, P0 ;  /* 0x0000000f04097211 */ /* 0x000fca00000f0c05 */
[----:B------:R0:W2:Y:S01]  /*1e20*/  @P1 LDG.E.LTC128B.U16 R7, desc[UR36][R8.64] ;  /* 0x0000002408071981 */ /* 0x0000a2000c1e1520 */
[----:B------:R-:W-:Y:S01]  /*1e30*/  IMAD.WIDE.U32 R122, R135, R132, R10 ;  /* 0x00000084877a7225 */ /* 0x000fe200078e000a */
[----:B------:R-:W-:Y:S03]  /*1e40*/  BSSY B1, `(.L_x_31) ;  /* 0x0000013000017945 */ /* 0x000fe60003800000 */
[----:B------:R-:W-:Y:S02]  /*1e50*/  IMAD.IADD R123, R127, 0x1, R123 ;  /* 0x000000017f7b7824 */ /* 0x000fe400078e027b */
[----:B------:R-:W-:-:S04]  /*1e60*/  IMAD.WIDE.U32 R122, R23, R130, R122 ;  /* 0x00000082177a7225 */ /* 0x000fc800078e007a */
[----:B0-----:R-:W-:Y:S01]  /*1e70*/  IMAD.IADD R9, R125, 0x1, R123 ;  /* 0x000000017d097824 */ /* 0x001fe200078e027b */
[----:B------:R-:W-:Y:S02]  /*1e80*/  LEA R8, P4, R122, R14, 0x1 ;  /* 0x0000000e7a087211 */ /* 0x000fe400078808ff */
[----:B------:R-:W-:Y:S02]  /*1e90*/  SHF.L.U64.HI R123, R132, 0x3, R133 ;  /* 0x00000003847b7819 */ /* 0x000fe40000010285 */
[----:B------:R-:W-:Y:S01]  /*1ea0*/  LEA.HI.X R9, R122, R15, R9, 0x1, P4 ;  /* 0x0000000f7a097211 */ /* 0x000fe200020f0c09 */
[----:B------:R-:W-:Y:S02]  /*1eb0*/  IMAD.SHL.U32 R122, R132, 0x8, RZ ;  /* 0x00000008847a7824 */ /* 0x000fe400078e00ff */
[----:B--2---:R-:W-:-:S04]  /*1ec0*/  IMAD.U32 R4, R7, 0x10000, RZ ;  /* 0x0001000007047824 */ /* 0x004fc800078e00ff */
[----:B------:R-:W-:Y:S01]  /*1ed0*/  FMUL R5, R4, R121 ;  /* 0x0000007904057220 */ /* 0x000fe20000400000 */
[----:B------:R-:W-:-:S03]  /*1ee0*/  LEA R4, P0, R126, UR4, 0x1 ;  /* 0x000000047e047c11 */ /* 0x000fc6000f8008ff */
[----:B------:R-:W-:Y:S01]  /*1ef0*/  FFMA R24, R24, R120, R5 ;  /* 0x0000007818187223 */ /* 0x000fe20000000005 */
[----:B------:R-:W-:Y:S02]  /*1f00*/  LEA.HI.X R5, R126, UR5, R137, 0x1, P0 ;  /* 0x000000057e057c11 */ /* 0x000fe400080f0c89 */
[----:B------:R-:W-:Y:S02]  /*1f10*/  ISETP.GT.AND P0, PT, R6, 0x1, PT ;  /* 0x000000010600780c */ /* 0x000fe40003f04270 */
[----:B------:R-:W-:Y:S02]  /*1f20*/  F2FP.BF16.F32.PACK_AB R24, RZ, R24 ;  /* 0x00000018ff18723e */ /* 0x000fe400000010ff */
[----:B------:R-:W-:-:S03]  /*1f30*/  ISETP.GT.AND P3, PT, R3, RZ, P0 ;  /* 0x000000ff0300720c */ /* 0x000fc60000764270 */
[----:B------:R0:W-:Y:S10]  /*1f40*/  @P1 STG.E.U16 desc[UR36][R4.64], R24 ;  /* 0x0000001804001986 */ /* 0x0001f4000c101524 */
[----:B------:R-:W-:Y:S05]  /*1f50*/  @!P3 BRA `(.L_x_32) ;  /* 0x000000000004b947 */ /* 0x000fea0003800000 */
[----:B------:R1:W5:Y:S02]  /*1f60*/  LDG.E.LTC128B.U16 R7, desc[UR36][R8.64+0x2] ;  /* 0x0000022408077981 */ /* 0x000364000c1e1520 */
.L_x_32:
[----:B------:R-:W-:Y:S05]  /*1f70*/  BSYNC B1 ;  /* 0x0000000000017941 */ /* 0x000fea0003800000 */
.L_x_31:
[----:B------:R-:W-:Y:S01]  /*1f80*/  IMAD.WIDE.U32 R122, R135, R132, R122 ;  /* 0x00000084877a7225 */ /* 0x000fe200078e007a */
[----:B------:R-:W-:-:S03]  /*1f90*/  ISETP.GT.AND P2, PT, R3, 0x8, P2 ;  /* 0x000000080300780c */ /* 0x000fc60001744270 */
[----:B-----5:R-:W-:Y:S01]  /*1fa0*/  IMAD.U32 R20, R7, 0x10000, RZ ;  /* 0x0001000007147824 */ /* 0x020fe200078e00ff */
[----:B------:R-:W-:Y:S01]  /*1fb0*/  IADD3 R128, P1, R128, R122, RZ ;  /* 0x0000007a80807210 */ /* 0x000fe20007f3e0ff */
[--C-:B------:R-:W-:Y:S01]  /*1fc0*/  IMAD.IADD R127, R127, 0x1, R123.reuse ;  /* 0x000000017f7f7824 */ /* 0x100fe200078e027b */
[----:B------:R-:W-:Y:S01]  /*1fd0*/  PRMT R123, R7, 0x7610, R123 ;  /* 0x00007610077b7816 */ /* 0x000fe2000000007b */
[----:B------:R-:W-:Y:S02]  /*1fe0*/  FMUL R20, R20, R121 ;  /* 0x0000007914147220 */ /* 0x000fe40000400000 */
[----:B------:R-:W-:Y:S02]  /*1ff0*/  IMAD.X R21, R127, 0x1, R21, P1 ;  /* 0x000000017f157824 */ /* 0x000fe400008e0615 */
[----:B------:R-:W-:Y:S01]  /*2000*/  FFMA R25, R25, R120, R20 ;  /* 0x0000007819197223 */ /* 0x000fe20000000014 */
[----:B------:R-:W-:-:S04]  /*2010*/  LEA R20, P1, R128, R14, 0x1 ;  /* 0x0000000e80147211 */ /* 0x000fc800078208ff */
[----:B------:R-:W-:Y:S02]  /*2020*/  F2FP.BF16.F32.PACK_AB R25, RZ, R25 ;  /* 0x00000019ff19723e */ /* 0x000fe400000010ff */
[----:B------:R-:W-:-:S03]  /*2030*/  LEA.HI.X R21, R128, R15, R21, 0x1, P1 ;  /* 0x0000000f80157211 */ /* 0x000fc600008f0c15 */
[----:B------:R2:W-:Y:S04]  /*2040*/  @P3 STG.E.U16 desc[UR36][R4.64+0x2], R25 ;  /* 0x0000021904003986 */ /* 0x0005e8000c101524 */
[----:B------:R-:W3:Y:S01]  /*2050*/  @P2 LDG.E.LTC128B.U16 R123, desc[UR36][R20.64] ;  /* 0x00000024147b2981 */ /* 0x000ee2000c1e1520 */
[----:B0-----:R-:W-:Y:S01]  /*2060*/  IADD3 R24, P1, R10, R122, RZ ;  /* 0x0000007a0a187210 */ /* 0x001fe20007f3e0ff */
[----:B------:R-:W-:Y:S01]  /*2070*/  BSSY B1, `(.L_x_33) ;  /* 0x0000011000017945 */ /* 0x000fe20003800000 */
[C---:B------:R-:W-:Y:S02]  /*2080*/  SHF.L.U64.HI R13, R12.reuse, 0x4, R13 ;  /* 0x000000040c0d7819 */ /* 0x040fe4000001020d */
[----:B------:R-:W-:Y:S01]  /*2090*/  ISETP.GT.AND P0, PT, R3, 0x8, P0 ;  /* 0x000000080300780c */ /* 0x000fe20000704270 */
[----:B--2---:R-:W-:Y:S01]  /*20a0*/  IMAD.X R25, R11, 0x1, R127, P1 ;  /* 0x000000010b197824 */ /* 0x004fe200008e067f */
[----:B------:R-:W-:Y:S01]  /*20b0*/  LEA R12, P1, R12, R4, 0x4 ;  /* 0x000000040c0c7211 */ /* 0x000fe200078220ff */
[----:B------:R-:W-:-:S04]  /*20c0*/  IMAD.WIDE.U32 R24, R23, R130, R24 ;  /* 0x0000008217187225 */ /* 0x000fc800078e0018 */
[----:B------:R-:W-:Y:S02]  /*20d0*/  IMAD.X R13, R13, 0x1, R5, P1 ;  /* 0x000000010d0d7824 */ /* 0x000fe400008e0605 */
[----:B------:R-:W-:Y:S02]  /*20e0*/  IMAD.IADD R11, R125, 0x1, R25 ;  /* 0x000000017d0b7824 */ /* 0x000fe400078e0219 */
[----:B---3--:R-:W-:-:S04]  /*20f0*/  IMAD.U32 R10, R123, 0x10000, RZ ;  /* 0x000100007b0a7824 */ /* 0x008fc800078e00ff */
[----:B------:R-:W-:Y:S01]  /*2100*/  FMUL R7, R10, R121 ;  /* 0x000000790a077220 */ /* 0x000fe20000400000 */
[----:B------:R-:W-:-:S03]  /*2110*/  LEA R10, P3, R24, R14, 0x1 ;  /* 0x0000000e180a7211 */ /* 0x000fc600078608ff */
[----:B------:R-:W-:Y:S01]  /*2120*/  FFMA R7, R26, R120, R7 ;  /* 0x000000781a077223 */ /* 0x000fe20000000007 */
[----:B------:R-:W-:-:S04]  /*2130*/  LEA.HI.X R11, R24, R15, R11, 0x1, P3 ;  /* 0x0000000f180b7211 */ /* 0x000fc800018f0c0b */
[----:B------:R-:W-:-:S05]  /*2140*/  F2FP.BF16.F32.PACK_AB R7, RZ, R7 ;  /* 0x00000007ff07723e */ /* 0x000fca00000010ff */
[----:B------:R0:W-:Y:S01]  /*2150*/  @P2 STG.E.U16 desc[UR36][R12.64], R7 ;  /* 0x000000070c002986 */ /* 0x0001e2000c101524 */
[----:B------:R-:W-:Y:S05]  /*2160*/  @!P0 BRA `(.L_x_34) ;  /* 0x0000000000048947 */ /* 0x000fea0003800000 */
[----:B------:R2:W5:Y:S02]  /*2170*/  LDG.E.LTC128B.U16 R123, desc[UR36][R10.64+0x2] ;  /* 0x000002240a7b7981 */ /* 0x000564000c1e1520 */
.L_x_34:
[----:B------:R-:W-:Y:S05]  /*2180*/  BSYNC B1 ;  /* 0x0000000000017941 */ /* 0x000fea0003800000 */
.L_x_33:
[----:B-----5:R-:W-:Y:S01]  /*2190*/  IMAD.U32 R14, R123, 0x10000, RZ ;  /* 0x000100007b0e7824 */ /* 0x020fe200078e00ff */
[----:B------:R-:W-:Y:S01]  /*21a0*/  ISETP.GT.AND P1, PT, R6, 0x8, PT ;  /* 0x000000080600780c */ /* 0x000fe20003f24270 */
[----:B------:R-:W-:Y:S02]  /*21b0*/  BSSY B1, `(.L_x_35) ;  /* 0x0000008000017945 */ /* 0x000fe40003800000 */
[----:B------:R-:W-:Y:S01]  /*21c0*/  FMUL R14, R14, R121 ;  /* 0x000000790e0e7220 */ /* 0x000fe20000400000 */
[----:B------:R-:W-:-:S03]  /*21d0*/  ISETP.GT.AND P2, PT, R3, RZ, P1 ;  /* 0x000000ff0300720c */ /* 0x000fc60000f44270 */
[----:B------:R-:W-:-:S05]  /*21e0*/  FFMA R14, R27, R120, R14 ;  /* 0x000000781b0e7223 */ /* 0x000fca000000000e */
[----:B------:R-:W-:-:S05]  /*21f0*/  F2FP.BF16.F32.PACK_AB R14, RZ, R14 ;  /* 0x0000000eff0e723e */ /* 0x000fca00000010ff */
[----:B------:R3:W-:Y:S01]  /*2200*/  @P0 STG.E.U16 desc[UR36][R12.64+0x2], R14 ;  /* 0x0000020e0c000986 */ /* 0x0007e2000c101524 */
[----:B------:R-:W-:Y:S05]  /*2210*/  @!P2 BRA `(.L_x_36) ;  /* 0x000000000004a947 */ /* 0x000fea0003800000 */
[----:B------:R4:W5:Y:S02]  /*2220*/  LDG.E.LTC128B.U16 R123, desc[UR36][R8.64+0x10] ;  /* 0x00001024087b7981 */ /* 0x000964000c1e1520 */
.L_x_36:
[----:B------:R-:W-:Y:S05]  /*2230*/  BSYNC B1 ;  /* 0x0000000000017941 */ /* 0x000fea0003800000 */
.L_x_35:
[----:B---3-5:R-:W-:Y:S01]  /*2240*/  IMAD.U32 R14, R123, 0x10000, RZ ;  /* 0x000100007b0e7824 */ /* 0x028fe200078e00ff */
[----:B------:R-:W-:Y:S01]  /*2250*/  ISETP.GT.AND P0, PT, R6, 0x9, PT ;  /* 0x000000090600780c */ /* 0x000fe20003f04270 */
[----:B------:R-:W-:Y:S02]  /*2260*/  BSSY B1, `(.L_x_37) ;  /* 0x0000008000017945 */ /* 0x000fe40003800000 */
[----:B0-----:R-:W-:Y:S01]  /*2270*/  FMUL R7, R14, R121 ;  /* 0x000000790e077220 */ /* 0x001fe20000400000 */
[----:B------:R-:W-:-:S03]  /*2280*/  ISETP.GT.AND P3, PT, R3, RZ, P0 ;  /* 0x000000ff0300720c */ /* 0x000fc60000764270 */
[----:B------:R-:W-:-:S05]  /*2290*/  FFMA R7, R28, R120, R7 ;  /* 0x000000781c077223 */ /* 0x000fca0000000007 */
[----:B------:R-:W-:-:S05]  /*22a0*/  F2FP.BF16.F32.PACK_AB R7, RZ, R7 ;  /* 0x00000007ff07723e */ /* 0x000fca00000010ff */
[----:B------:R0:W-:Y:S01]  /*22b0*/  @P2 STG.E.U16 desc[UR36][R4.64+0x10], R7 ;  /* 0x0000100704002986 */ /* 0x0001e2000c101524 */
[----:B------:R-:W-:Y:S05]  /*22c0*/  @!P3 BRA `(.L_x_38) ;  /* 0x000000000004b947 */ /* 0x000fea0003800000 */
[----:B------:R3:W5:Y:S02]  /*22d0*/  LDG.E.LTC128B.U16 R123, desc[UR36][R8.64+0x12] ;  /* 0x00001224087b7981 */ /* 0x000764000c1e1520 */
.L_x_38:
[----:B------:R-:W-:Y:S05]  /*22e0*/  BSYNC B1 ;  /* 0x0000000000017941 */ /* 0x000fea0003800000 */
.L_x_37:
[----:B-----5:R-:W-:Y:S01]  /*22f0*/  IMAD.U32 R14, R123, 0x10000, RZ ;  /* 0x000100007b0e7824 */ /* 0x020fe200078e00ff */
[----:B------:R-:W-:Y:S01]  /*2300*/  ISETP.GT.AND P1, PT, R3, 0x8, P1 ;  /* 0x000000080300780c */ /* 0x000fe20000f24270 */
[----:B------:R-:W-:Y:S02]  /*2310*/  BSSY B1, `(.L_x_39) ;  /* 0x0000007000017945 */ /* 0x000fe40003800000 */
[----:B------:R-:W-:-:S04]  /*2320*/  FMUL R14, R14, R121 ;  /* 0x000000790e0e7220 */ /* 0x000fc80000400000 */
[----:B------:R-:W-:-:S05]  /*2330*/  FFMA R14, R29, R120, R14 ;  /* 0x000000781d0e7223 */ /* 0x000fca000000000e */
[----:B------:R-:W-:-:S05]  /*2340*/  F2FP.BF16.F32.PACK_AB R14, RZ, R14 ;  /* 0x0000000eff0e723e */ /* 0x000fca00000010ff */
[----:B------:R0:W-:Y:S01]  /*2350*/  @P3 STG.E.U16 desc[UR36][R4.64+0x12], R14 ;  /* 0x0000120e04003986 */ /* 0x0001e2000c101524 */
[----:B------:R-:W-:Y:S05]  /*2360*/  @!P1 BRA `(.L_x_40) ;  /* 0x0000000000049947 */ /* 0x000fea0003800000 */
[----:B------:R0:W5:Y:S02]  /*2370*/  LDG.E.LTC128B.U16 R123, desc[UR36][R10.64+0x10] ;  /* 0x000010240a7b7981 */ /* 0x000164000c1e1520 */
.L_x_40:
[----:B------:R-:W-:Y:S05]  /*2380*/  BSYNC B1 ;  /* 0x0000000000017941 */ /* 0x000fea0003800000 */
.L_x_39:
[----:B0----5:R-:W-:Y:S01]  /*2390*/  IMAD.U32 R14, R123, 0x10000, RZ ;  /* 0x000100007b0e7824 */ /* 0x021fe200078e00ff */
        /* <DEDUP_REMOVED lines=8> */
.L_x_42:
[----:B------:R-:W-:Y:S05]  /*2420*/  BSYNC B1 ;  /* 0x0000000000017941 */ /* 0x000fea0003800000 */
.L_x_41:
        /* <DEDUP_REMOVED lines=10> */
.L_x_44:
[----:B------:R-:W-:Y:S05]  /*24d0*/  BSYNC B1 ;  /* 0x0000000000017941 */ /* 0x000fea0003800000 */
.L_x_43:
[----:B0----5:R-:W-:Y:S01]  /*24e0*/  IMAD.U32 R14, R123, 0x10000, RZ ;  /* 0x000100007b0e7824 */ /* 0x021fe200078e00ff */
        /* <DEDUP_REMOVED lines=9> */
.L_x_46:
[----:B------:R-:W-:Y:S05]  /*2580*/  BSYNC B1 ;  /* 0x0000000000017941 */ /* 0x000fea0003800000 */
.L_x_45:
        /* <DEDUP_REMOVED lines=9> */
.L_x_48:
[----:B------:R-:W-:Y:S05]  /*2620*/  BSYNC B1 ;  /* 0x0000000000017941 */ /* 0x000fea0003800000 */
.L_x_47:
        /* <DEDUP_REMOVED lines=9> */
.L_x_50:
[----:B------:R-:W-:Y:S05]  /*26c0*/  BSYNC B1 ;  /* 0x0000000000017941 */ /* 0x000fea0003800000 */
.L_x_49:
        /* <DEDUP_REMOVED lines=10> */
.L_x_52:
[----:B------:R-:W-:Y:S05]  /*2770*/  BSYNC B1 ;  /* 0x0000000000017941 */ /* 0x000fea0003800000 */
.L_x_51:
        /* <DEDUP_REMOVED lines=10> */
.L_x_54:
[----:B------:R-:W-:Y:S05]  /*2820*/  BSYNC B1 ;  /* 0x0000000000017941 */ /* 0x000fea0003800000 */
.L_x_53:
        /* <DEDUP_REMOVED lines=9> */
.L_x_56:
[----:B------:R-:W-:Y:S05]  /*28c0*/  BSYNC B1 ;  /* 0x0000000000017941 */ /* 0x000fea0003800000 */
.L_x_55:
        /* <DEDUP_REMOVED lines=9> */
.L_x_58:
[----:B------:R-:W-:Y:S05]  /*2960*/  BSYNC B1 ;  /* 0x0000000000017941 */ /* 0x000fea0003800000 */
.L_x_57:
        /* <DEDUP_REMOVED lines=10> */
.L_x_60:
[----:B------:R-:W-:Y:S05]  /*2a10*/  BSYNC B1 ;  /* 0x0000000000017941 */ /* 0x000fea0003800000 */
.L_x_59:
        /* <DEDUP_REMOVED lines=10> */
.L_x_62:
[----:B------:R-:W-:Y:S05]  /*2ac0*/  BSYNC B1 ;  /* 0x0000000000017941 */ /* 0x000fea0003800000 */
.L_x_61:
        /* <DEDUP_REMOVED lines=9> */
.L_x_64:
[----:B------:R-:W-:Y:S05]  /*2b60*/  BSYNC B1 ;  /* 0x0000000000017941 */ /* 0x000fea0003800000 */
.L_x_63:
        /* <DEDUP_REMOVED lines=9> */
.L_x_66:
[----:B------:R-:W-:Y:S05]  /*2c00*/  BSYNC B1 ;  /* 0x0000000000017941 */ /* 0x000fea0003800000 */
.L_x_65:
        /* <DEDUP_REMOVED lines=10> */
.L_x_68:
[----:B------:R-:W-:Y:S05]  /*2cb0*/  BSYNC B1 ;  /* 0x0000000000017941 */ /* 0x000fea0003800000 */
.L_x_67:
        /* <DEDUP_REMOVED lines=10> */
.L_x_70:
[----:B------:R-:W-:Y:S05]  /*2d60*/  BSYNC B1 ;  /* 0x0000000000017941 */ /* 0x000fea0003800000 */
.L_x_69:
        /* <DEDUP_REMOVED lines=9> */
.L_x_72:
[----:B------:R-:W-:Y:S05]  /*2e00*/  BSYNC B1 ;  /* 0x0000000000017941 */ /* 0x000fea0003800000 */
.L_x_71:
        /* <DEDUP_REMOVED lines=9> */
.L_x_74:
[----:B------:R-:W-:Y:S05]  /*2ea0*/  BSYNC B1 ;  /* 0x0000000000017941 */ /* 0x000fea0003800000 */
.L_x_73:
        /* <DEDUP_REMOVED lines=10> */
.L_x_76:
[----:B------:R-:W-:Y:S05]  /*2f50*/  BSYNC B1 ;  /* 0x0000000000017941 */ /* 0x000fea0003800000 */
.L_x_75:
        /* <DEDUP_REMOVED lines=10> */
.L_x_78:
[----:B------:R-:W-:Y:S05]  /*3000*/  BSYNC B1 ;  /* 0x0000000000017941 */ /* 0x000fea0003800000 */
.L_x_77:
        /* <DEDUP_REMOVED lines=9> */
.L_x_80:
[----:B------:R-:W-:Y:S05]  /*30a0*/  BSYNC B1 ;  /* 0x0000000000017941 */ /* 0x000fea0003800000 */
.L_x_79:
        /* <DEDUP_REMOVED lines=9> */
.L_x_82:
[----:B------:R-:W-:Y:S05]  /*3140*/  BSYNC B1 ;  /* 0x0000000000017941 */ /* 0x000fea0003800000 */
.L_x_81:
        /* <DEDUP_REMOVED lines=10> */
.L_x_84:
[----:B------:R-:W-:Y:S05]  /*31f0*/  BSYNC B1 ;  /* 0x0000000000017941 */ /* 0x000fea0003800000 */
.L_x_83:
        /* <DEDUP_REMOVED lines=10> */
.L_x_86:
[----:B------:R-:W-:Y:S05]  /*32a0*/  BSYNC B1 ;  /* 0x0000000000017941 */ /* 0x000fea0003800000 */
.L_x_85:
        /* <DEDUP_REMOVED lines=9> */
.L_x_88:
[----:B------:R-:W-:Y:S05]  /*3340*/  BSYNC B1 ;  /* 0x0000000000017941 */ /* 0x000fea0003800000 */
.L_x_87:
        /* <DEDUP_REMOVED lines=9> */
.L_x_90:
[----:B------:R-:W-:Y:S05]  /*33e0*/  BSYNC B1 ;  /* 0x0000000000017941 */ /* 0x000fea0003800000 */
.L_x_89:
        /* <DEDUP_REMOVED lines=10> */
.L_x_92:
[----:B------:R-:W-:Y:S05]  /*3490*/  BSYNC B1 ;  /* 0x0000000000017941 */ /* 0x000fea0003800000 */
.L_x_91:
        /* <DEDUP_REMOVED lines=10> */
.L_x_94:
[----:B------:R-:W-:Y:S05]  /*3540*/  BSYNC B1 ;  /* 0x0000000000017941 */ /* 0x000fea0003800000 */
.L_x_93:
        /* <DEDUP_REMOVED lines=9> */
.L_x_96:
[----:B------:R-:W-:Y:S05]  /*35e0*/  BSYNC B1 ;  /* 0x0000000000017941 */ /* 0x000fea0003800000 */
.L_x_95:
        /* <DEDUP_REMOVED lines=9> */
.L_x_98:
[----:B------:R-:W-:Y:S05]  /*3680*/  BSYNC B1 ;  /* 0x0000000000017941 */ /* 0x000fea0003800000 */
.L_x_97:
        /* <DEDUP_REMOVED lines=10> */
.L_x_100:
[----:B------:R-:W-:Y:S05]  /*3730*/  BSYNC B1 ;  /* 0x0000000000017941 */ /* 0x000fea0003800000 */
.L_x_99:
        /* <DEDUP_REMOVED lines=10> */
.L_x_102:
[----:B------:R-:W-:Y:S05]  /*37e0*/  BSYNC B1 ;  /* 0x0000000000017941 */ /* 0x000fea0003800000 */
.L_x_101:
        /* <DEDUP_REMOVED lines=9> */
.L_x_104:
[----:B------:R-:W-:Y:S05]  /*3880*/  BSYNC B1 ;  /* 0x0000000000017941 */ /* 0x000fea0003800000 */
.L_x_103:
        /* <DEDUP_REMOVED lines=9> */
.L_x_106:
[----:B------:R-:W-:Y:S05]  /*3920*/  BSYNC B1 ;  /* 0x0000000000017941 */ /* 0x000fea0003800000 */
.L_x_105:
        /* <DEDUP_REMOVED lines=10> */
.L_x_108:
[----:B------:R-:W-:Y:S05]  /*39d0*/  BSYNC B1 ;  /* 0x0000000000017941 */ /* 0x000fea0003800000 */
.L_x_107:
        /* <DEDUP_REMOVED lines=10> */
.L_x_110:
[----:B------:R-:W-:Y:S05]  /*3a80*/  BSYNC B1 ;  /* 0x0000000000017941 */ /* 0x000fea0003800000 */
.L_x_109:
        /* <DEDUP_REMOVED lines=9> */
.L_x_112:
[----:B------:R-:W-:Y:S05]  /*3b20*/  BSYNC B1 ;  /* 0x0000000000017941 */ /* 0x000fea0003800000 */
.L_x_111:
        /* <DEDUP_REMOVED lines=9> */
.L_x_114:
[----:B------:R-:W-:Y:S05]  /*3bc0*/  BSYNC B1 ;  /* 0x0000000000017941 */ /* 0x000fea0003800000 */
.L_x_113:
        /* <DEDUP_REMOVED lines=10> */
.L_x_116:
[----:B------:R-:W-:Y:S05]  /*3c70*/  BSYNC B1 ;  /* 0x0000000000017941 */ /* 0x000fea0003800000 */
.L_x_115:
        /* <DEDUP_REMOVED lines=10> */
.L_x_118:
[----:B------:R-:W-:Y:S05]  /*3d20*/  BSYNC B1 ;  /* 0x0000000000017941 */ /* 0x000fea0003800000 */
.L_x_117:
        /* <DEDUP_REMOVED lines=9> */
.L_x_120:
[----:B------:R-:W-:Y:S05]  /*3dc0*/  BSYNC B1 ;  /* 0x0000000000017941 */ /* 0x000fea0003800000 */
.L_x_119:
        /* <DEDUP_REMOVED lines=9> */
.L_x_122:
[----:B------:R-:W-:Y:S05]  /*3e60*/  BSYNC B1 ;  /* 0x0000000000017941 */ /* 0x000fea0003800000 */
.L_x_121:
        /* <DEDUP_REMOVED lines=10> */
.L_x_124:
[----:B------:R-:W-:Y:S05]  /*3f10*/  BSYNC B1 ;  /* 0x0000000000017941 */ /* 0x000fea0003800000 */
.L_x_123:
        /* <DEDUP_REMOVED lines=10> */
.L_x_126:
[----:B------:R-:W-:Y:S05]  /*3fc0*/  BSYNC B1 ;  /* 0x0000000000017941 */ /* 0x000fea0003800000 */
.L_x_125:
        /* <DEDUP_REMOVED lines=9> */
.L_x_128:
[----:B------:R-:W-:Y:S05]  /*4060*/  BSYNC B1 ;  /* 0x0000000000017941 */ /* 0x000fea0003800000 */
.L_x_127:
        /* <DEDUP_REMOVED lines=9> */
.L_x_130:
[----:B------:R-:W-:Y:S05]  /*4100*/  BSYNC B1 ;  /* 0x0000000000017941 */ /* 0x000fea0003800000 */
.L_x_129:
        /* <DEDUP_REMOVED lines=10> */
.L_x_132:
[----:B------:R-:W-:Y:S05]  /*41b0*/  BSYNC B1 ;  /* 0x0000000000017941 */ /* 0x000fea0003800000 */
.L_x_131:
        /* <DEDUP_REMOVED lines=10> */
.L_x_134:
[----:B------:R-:W-:Y:S05]  /*4260*/  BSYNC B1 ;  /* 0x0000000000017941 */ /* 0x000fea0003800000 */
.L_x_133:
        /* <DEDUP_REMOVED lines=9> */
.L_x_136:
[----:B------:R-:W-:Y:S05]  /*4300*/  BSYNC B1 ;  /* 0x0000000000017941 */ /* 0x000fea0003800000 */
.L_x_135:
        /* <DEDUP_REMOVED lines=9> */
.L_x_138:
[----:B------:R-:W-:Y:S05]  /*43a0*/  BSYNC B1 ;  /* 0x0000000000017941 */ /* 0x000fea0003800000 */
.L_x_137:
        /* <DEDUP_REMOVED lines=10> */
.L_x_140:
[----:B------:R-:W-:Y:S05]  /*4450*/  BSYNC B1 ;  /* 0x0000000000017941 */ /* 0x000fea0003800000 */
.L_x_139:
        /* <DEDUP_REMOVED lines=10> */
.L_x_142:
[----:B------:R-:W-:Y:S05]  /*4500*/  BSYNC B1 ;  /* 0x0000000000017941 */ /* 0x000fea0003800000 */
.L_x_141:
        /* <DEDUP_REMOVED lines=9> */
.L_x_144:
[----:B------:R-:W-:Y:S05]  /*45a0*/  BSYNC B1 ;  /* 0x0000000000017941 */ /* 0x000fea0003800000 */
.L_x_143:
        /* <DEDUP_REMOVED lines=9> */
.L_x_146:
[----:B------:R-:W-:Y:S05]  /*4640*/  BSYNC B1 ;  /* 0x0000000000017941 */ /* 0x000fea0003800000 */
.L_x_145:
        /* <DEDUP_REMOVED lines=10> */
.L_x_148:
[----:B------:R-:W-:Y:S05]  /*46f0*/  BSYNC B1 ;  /* 0x0000000000017941 */ /* 0x000fea0003800000 */
.L_x_147:
        /* <DEDUP_REMOVED lines=10> */
.L_x_150:
[----:B------:R-:W-:Y:S05]  /*47a0*/  BSYNC B1 ;  /* 0x0000000000017941 */ /* 0x000fea0003800000 */
.L_x_149:
        /* <DEDUP_REMOVED lines=9> */
.L_x_152:
[----:B------:R-:W-:Y:S05]  /*4840*/  BSYNC B1 ;  /* 0x0000000000017941 */ /* 0x000fea0003800000 */
.L_x_151:
        /* <DEDUP_REMOVED lines=9> */
.L_x_154:
[----:B------:R-:W-:Y:S05]  /*48e0*/  BSYNC B1 ;  /* 0x0000000000017941 */ /* 0x000fea0003800000 */
.L_x_153:
        /* <DEDUP_REMOVED lines=10> */
.L_x_156:
[----:B------:R-:W-:Y:S05]  /*4990*/  BSYNC B1 ;  /* 0x0000000000017941 */ /* 0x000fea0003800000 */
.L_x_155:
        /* <DEDUP_REMOVED lines=10> */
.L_x_158:
[----:B------:R-:W-:Y:S05]  /*4a40*/  BSYNC B1 ;  /* 0x0000000000017941 */ /* 0x000fea0003800000 */
.L_x_157:
        /* <DEDUP_REMOVED lines=9> */
.L_x_160:
[----:B------:R-:W-:Y:S05]  /*4ae0*/  BSYNC B1 ;  /* 0x0000000000017941 */ /* 0x000fea0003800000 */
.L_x_159:
        /* <DEDUP_REMOVED lines=9> */
.L_x_162:
[----:B------:R-:W-:Y:S05]  /*4b80*/  BSYNC B1 ;  /* 0x0000000000017941 */ /* 0x000fea0003800000 */
.L_x_161:
        /* <DEDUP_REMOVED lines=10> */
.L_x_164:
[----:B------:R-:W-:Y:S05]  /*4c30*/  BSYNC B1 ;  /* 0x0000000000017941 */ /* 0x000fea0003800000 */
.L_x_163:
        /* <DEDUP_REMOVED lines=10> */
.L_x_166:
[----:B------:R-:W-:Y:S05]  /*4ce0*/  BSYNC B1 ;  /* 0x0000000000017941 */ /* 0x000fea0003800000 */
.L_x_165:
        /* <DEDUP_REMOVED lines=9> */
.L_x_168:
[----:B------:R-:W-:Y:S05]  /*4d80*/  BSYNC B1 ;  /* 0x0000000000017941 */ /* 0x000fea0003800000 */
.L_x_167:
        /* <DEDUP_REMOVED lines=9> */
.L_x_170:
[----:B------:R-:W-:Y:S05]  /*4e20*/  BSYNC B1 ;  /* 0x0000000000017941 */ /* 0x000fea0003800000 */
.L_x_169:
        /* <DEDUP_REMOVED lines=10> */
.L_x_172:
[----:B------:R-:W-:Y:S05]  /*4ed0*/  BSYNC B1 ;  /* 0x0000000000017941 */ /* 0x000fea0003800000 */
.L_x_171:
        /* <DEDUP_REMOVED lines=10> */
.L_x_174:
[----:B------:R-:W-:Y:S05]  /*4f80*/  BSYNC B1 ;  /* 0x0000000000017941 */ /* 0x000fea0003800000 */
.L_x_173:
        /* <DEDUP_REMOVED lines=9> */
.L_x_176:
[----:B------:R-:W-:Y:S05]  /*5020*/  BSYNC B1 ;  /* 0x0000000000017941 */ /* 0x000fea0003800000 */
.L_x_175:
        /* <DEDUP_REMOVED lines=9> */
.L_x_178:
[----:B------:R-:W-:Y:S05]  /*50c0*/  BSYNC B1 ;  /* 0x0000000000017941 */ /* 0x000fea0003800000 */
.L_x_177:
        /* <DEDUP_REMOVED lines=10> */
.L_x_180:
[----:B------:R-:W-:Y:S05]  /*5170*/  BSYNC B1 ;  /* 0x0000000000017941 */ /* 0x000fea0003800000 */
.L_x_179:
        /* <DEDUP_REMOVED lines=10> */
.L_x_182:
[----:B------:R-:W-:Y:S05]  /*5220*/  BSYNC B1 ;  /* 0x0000000000017941 */ /* 0x000fea0003800000 */
.L_x_181:
        /* <DEDUP_REMOVED lines=9> */
.L_x_184:
[----:B------:R-:W-:Y:S05]  /*52c0*/  BSYNC B1 ;  /* 0x0000000000017941 */ /* 0x000fea0003800000 */
.L_x_183:
        /* <DEDUP_REMOVED lines=9> */
.L_x_186:
[----:B------:R-:W-:Y:S05]  /*5360*/  BSYNC B1 ;  /* 0x0000000000017941 */ /* 0x000fea0003800000 */
.L_x_185:
        /* <DEDUP_REMOVED lines=10> */
.L_x_188:
[----:B------:R-:W-:Y:S05]  /*5410*/  BSYNC B1 ;  /* 0x0000000000017941 */ /* 0x000fea0003800000 */
.L_x_187:
        /* <DEDUP_REMOVED lines=10> */
.L_x_190:
[----:B------:R-:W-:Y:S05]  /*54c0*/  BSYNC B1 ;  /* 0x0000000000017941 */ /* 0x000fea0003800000 */
.L_x_189:
        /* <DEDUP_REMOVED lines=9> */
.L_x_192:
[----:B------:R-:W-:Y:S05]  /*5560*/  BSYNC B1 ;  /* 0x0000000000017941 */ /* 0x000fea0003800000 */
.L_x_191:
        /* <DEDUP_REMOVED lines=9> */
.L_x_194:
[----:B------:R-:W-:Y:S05]  /*5600*/  BSYNC B1 ;  /* 0x0000000000017941 */ /* 0x000fea0003800000 */
.L_x_193:
        /* <DEDUP_REMOVED lines=10> */
.L_x_196:
[----:B------:R-:W-:Y:S05]  /*56b0*/  BSYNC B1 ;  /* 0x0000000000017941 */ /* 0x000fea0003800000 */
.L_x_195:
        /* <DEDUP_REMOVED lines=10> */
.L_x_198:
[----:B------:R-:W-:Y:S05]  /*5760*/  BSYNC B1 ;  /* 0x0000000000017941 */ /* 0x000fea0003800000 */
.L_x_197:
        /* <DEDUP_REMOVED lines=9> */
.L_x_200:
[----:B------:R-:W-:Y:S05]  /*5800*/  BSYNC B1 ;  /* 0x0000000000017941 */ /* 0x000fea0003800000 */
.L_x_199:
        /* <DEDUP_REMOVED lines=9> */
.L_x_202:
[----:B------:R-:W-:Y:S05]  /*58a0*/  BSYNC B1 ;  /* 0x0000000000017941 */ /* 0x000fea0003800000 */
.L_x_201:
        /* <DEDUP_REMOVED lines=10> */
.L_x_204:
[----:B------:R-:W-:Y:S05]  /*5950*/  BSYNC B1 ;  /* 0x0000000000017941 */ /* 0x000fea0003800000 */
.L_x_203:
        /* <DEDUP_REMOVED lines=10> */
.L_x_206:
[----:B------:R-:W-:Y:S05]  /*5a00*/  BSYNC B1 ;  /* 0x0000000000017941 */ /* 0x000fea0003800000 */
.L_x_205:
        /* <DEDUP_REMOVED lines=9> */
.L_x_208:
[----:B------:R-:W-:Y:S05]  /*5aa0*/  BSYNC B1 ;  /* 0x0000000000017941 */ /* 0x000fea0003800000 */
.L_x_207:
        /* <DEDUP_REMOVED lines=9> */
.L_x_210:
[----:B------:R-:W-:Y:S05]  /*5b40*/  BSYNC B1 ;  /* 0x0000000000017941 */ /* 0x000fea0003800000 */
.L_x_209:
        /* <DEDUP_REMOVED lines=10> */
.L_x_212:
[----:B------:R-:W-:Y:S05]  /*5bf0*/  BSYNC B1 ;  /* 0x0000000000017941 */ /* 0x000fea0003800000 */
.L_x_211:
        /* <DEDUP_REMOVED lines=10> */
.L_x_214:
[----:B------:R-:W-:Y:S05]  /*5ca0*/  BSYNC B1 ;  /* 0x0000000000017941 */ /* 0x000fea0003800000 */
.L_x_213:
        /* <DEDUP_REMOVED lines=9> */
.L_x_216:
[----:B------:R-:W-:Y:S05]  /*5d40*/  BSYNC B1 ;  /* 0x0000000000017941 */ /* 0x000fea0003800000 */
.L_x_215:
[----:B0----5:R-:W-:Y:S01]  /*5d50*/  IMAD.U32 R4, R123, 0x10000, RZ ;  /* 0x000100007b047824 */ /* 0x021fe200078e00ff */
[----:B------:R-:W-:Y:S01]  /*5d60*/  ISETP.GT.AND P0, PT, R3, 0x8, P0 ;  /* 0x000000080300780c */ /* 0x000fe20000704270 */
[----:B------:R-:W-:Y:S02]  /*5d70*/  BSSY B1, `(.L_x_217) ;  /* 0x000000a000017945 */ /* 0x000fe40003800000 */
[----:B------:R-:W-:Y:S01]  /*5d80*/  FMUL R5, R4, R121 ;  /* 0x0000007904057220 */ /* 0x000fe20000400000 */
[----:B------:R-:W-:-:S03]  /*5d90*/  @P1 IMAD.MOV.U32 R4, RZ, RZ, R12 ;  /* 0x000000ffff041224 */ /* 0x000fc600078e000c */
[----:B------:R-:W-:-:S05]  /*5da0*/  FFMA R5, R118, R120, R5 ;  /* 0x0000007876057223 */ /* 0x000fca0000000005 */
[----:B------:R-:W-:-:S04]  /*5db0*/  F2FP.BF16.F32.PACK_AB R5, RZ, R5 ;  /* 0x00000005ff05723e */ /* 0x000fc800000010ff */
[----:B------:R-:W-:Y:S01]  /*5dc0*/  PRMT R6, R5, 0x7610, R6 ;  /* 0x0000761005067816 */ /* 0x000fe20000000006 */
[----:B------:R-:W-:-:S05]  /*5dd0*/  @P1 IMAD.MOV.U32 R5, RZ, RZ, R13 ;  /* 0x000000ffff051224 */ /* 0x000fca00078e000d */
[----:B------:R0:W-:Y:S01]  /*5de0*/  @P1 STG.E.U16 desc[UR36][R4.64+0x170], R6 ;  /* 0x0001700604001986 */ /* 0x0001e2000c101524 */
[----:B------:R-:W-:Y:S05]  /*5df0*/  @!P0 BRA `(.L_x_218) ;  /* 0x0000000000048947 */ /* 0x000fea0003800000 */
[----:B------:R0:W5:Y:S02]  /*5e00*/  LDG.E.LTC128B.U16 R123, desc[UR36][R10.64+0x172] ;  /* 0x000172240a7b7981 */ /* 0x000164000c1e1520 */
.L_x_218:
[----:B------:R-:W-:Y:S05]  /*5e10*/  BSYNC B1 ;  /* 0x0000000000017941 */ /* 0x000fea0003800000 */
.L_x_217:
[----:B------:R-:W-:Y:S05]  /*5e20*/  @!P0 BRA `(.L_x_219) ;  /* 0x0000001c00108947 */ /* 0x000fea0003800000 */
[----:B0----5:R-:W-:-:S04]  /*5e30*/  IMAD.U32 R4, R123, 0x10000, RZ ;  /* 0x000100007b047824 */ /* 0x021fc800078e00ff */
[----:B------:R-:W-:-:S04]  /*5e40*/  FMUL R4, R4, R121 ;  /* 0x0000007904047220 */ /* 0x000fc80000400000 */
[----:B------:R-:W-:-:S05]  /*5e50*/  FFMA R4, R119, R120, R4 ;  /* 0x0000007877047223 */ /* 0x000fca0000000004 */
[----:B------:R-:W-:-:S05]  /*5e60*/  F2FP.BF16.F32.PACK_AB R4, RZ, R4 ;  /* 0x00000004ff04723e */ /* 0x000fca00000010ff */
[----:B------:R0:W-:Y:S01]  /*5e70*/  STG.E.U16 desc[UR36][R12.64+0x172], R4 ;  /* 0x000172040c007986 */ /* 0x0001e2000c101524 */
[----:B------:R-:W-:Y:S05]  /*5e80*/  BRA `(.L_x_219) ;  /* 0x0000001800f87947 */ /* 0x000fea0003800000 */
.L_x_30:
[----:B------:R-:W-:Y:S01]  /*5e90*/  ISETP.GT.AND P0, PT, R6, 0x1, PT ;  /* 0x000000010600780c */ /* 0x000fe20003f04270 */
[----:B------:R-:W-:Y:S01]  /*5ea0*/  ULDC.64 UR4, c[0x0][0x5c0] ;  /* 0x0001700000047ab9 */ /* 0x000fe20000000a00 */
[-C--:B------:R-:W-:Y:S01]  /*5eb0*/  FMUL R24, R24, R120.reuse ;  /* 0x0000007818187220 */ /* 0x080fe20000400000 */
[-C--:B------:R-:W-:Y:S01]  /*5ec0*/  FMUL R25, R25, R120.reuse ;  /* 0x0000007819197220 */ /* 0x080fe20000400000 */
[----:B------:R-:W-:Y:S01]  /*5ed0*/  ISETP.GT.AND P3, PT, R3, RZ, P0 ;  /* 0x000000ff0300720c */ /* 0x000fe20000764270 */
[-C--:B------:R-:W-:Y:S01]  /*5ee0*/  FMUL R26, R26, R120.reuse ;  /* 0x000000781a1a7220 */ /* 0x080fe20000400000 */
[----:B------:R-:W-:Y:S01]  /*5ef0*/  LEA R4, P4, R126, UR4, 0x1 ;  /* 0x000000047e047c11 */ /* 0x000fe2000f8808ff */
[----:B------:R-:W-:Y:S01]  /*5f00*/  FMUL R27, R27, R120 ;  /* 0x000000781b1b7220 */ /* 0x000fe20000400000 */
[----:B------:R-:W-:Y:S01]  /*5f10*/  F2FP.BF16.F32.PACK_AB R24, RZ, R24 ;  /* 0x00000018ff18723e */ /* 0x000fe200000010ff */
[-C--:B------:R-:W-:Y:S01]  /*5f20*/  FMUL R28, R28, R120.reuse ;  /* 0x000000781c1c7220 */ /* 0x080fe20000400000 */
[----:B------:R-:W-:Y:S01]  /*5f30*/  LEA.HI.X R5, R126, UR5, R137, 0x1, P4 ;  /* 0x000000057e057c11 */ /* 0x000fe2000a0f0c89 */
[-C--:B------:R-:W-:Y:S01]  /*5f40*/  FMUL R29, R29, R120.reuse ;  /* 0x000000781d1d7220 */ /* 0x080fe20000400000 */
[----:B------:R-:W-:Y:S01]  /*5f50*/  F2FP.BF16.F32.PACK_AB R25, RZ, R25 ;  /* 0x00000019ff19723e */ /* 0x000fe200000010ff */
[-C--:B------:R-:W-:Y:S01]  /*5f60*/  FMUL R30, R30, R120.reuse ;  /* 0x000000781e1e7220 */ /* 0x080fe20000400000 */
[----:B------:R-:W-:Y:S01]  /*5f70*/  SHF.L.U64.HI R13, R12, 0x4, R13 ;  /* 0x000000040c0d7819 */ /* 0x000fe2000001020d */
[----:B------:R-:W-:Y:S01]  /*5f80*/  @P1 STG.E.U16 desc[UR36][R4.64], R24 ;  /* 0x0000001804001986 */ /* 0x000fe2000c101524 */
[----:B------:R-:W-:Y:S01]  /*5f90*/  ISETP.GT.AND P1, PT, R6, 0x8, PT ;  /* 0x000000080600780c */ /* 0x000fe20003f24270 */
[----:B------:R-:W-:Y:S01]  /*5fa0*/  FMUL R31, R31, R120 ;  /* 0x000000781f1f7220 */ /* 0x000fe20000400000 */
[C---:B------:R-:W-:Y:S01]  /*5fb0*/  ISETP.GT.AND P4, PT, R3.reuse, 0x8, P0 ;  /* 0x000000080300780c */ /* 0x040fe20000784270 */
[----:B------:R-:W-:Y:S01]  /*5fc0*/  @P3 STG.E.U16 desc[UR36][R4.64+0x2], R25 ;  /* 0x0000021904003986 */ /* 0x000fe2000c101524 */
[----:B------:R-:W-:Y:S01]  /*5fd0*/  LEA R8, P3, R12, R4, 0x4 ;  /* 0x000000040c087211 */ /* 0x000fe200078620ff */
[-C--:B------:R-:W-:Y:S01]  /*5fe0*/  FMUL R32, R32, R120.reuse ;  /* 0x0000007820207220 */ /* 0x080fe20000400000 */
[----:B------:R-:W-:Y:S01]  /*5ff0*/  ISETP.GT.AND P2, PT, R3, 0x8, P2 ;  /* 0x000000080300780c */ /* 0x000fe20001744270 */
[-C--:B------:R-:W-:Y:S01]  /*6000*/  FMUL R33, R33, R120.reuse ;  /* 0x0000007821217220 */ /* 0x080fe20000400000 */
[----:B------:R-:W-:Y:S01]  /*6010*/  ISETP.GT.AND P0, PT, R6, 0x9, PT ;  /* 0x000000090600780c */ /* 0x000fe20003f04270 */
[----:B------:R-:W-:Y:S01]  /*6020*/  IMAD.X R9, R13, 0x1, R5, P3 ;  /* 0x000000010d097824 */ /* 0x000fe200018e0605 */
[C---:B------:R-:W-:Y:S01]  /*6030*/  ISETP.GT.AND P5, PT, R3.reuse, RZ, P1 ;  /* 0x000000ff0300720c */ /* 0x040fe20000fa4270 */
[-C--:B------:R-:W-:Y:S01]  /*6040*/  FMUL R34, R34, R120.reuse ;  /* 0x0000007822227220 */ /* 0x080fe20000400000 */
[----:B------:R-:W-:Y:S01]  /*6050*/  ISETP.GT.AND P3, PT, R3, RZ, P0 ;  /* 0x000000ff0300720c */ /* 0x000fe20000764270 */
[----:B------:R-:W-:Y:S01]  /*6060*/  FMUL R35, R35, R120 ;  /* 0x0000007823237220 */ /* 0x000fe20000400000 */
[----:B------:R-:W-:Y:S01]  /*6070*/  F2FP.BF16.F32.PACK_AB R26, RZ, R26 ;  /* 0x0000001aff1a723e */ /* 0x000fe200000010ff */
[-C--:B------:R-:W-:Y:S01]  /*6080*/  FMUL R36, R36, R120.reuse ;  /* 0x0000007824247220 */ /* 0x080fe20000400000 */
[----:B------:R-:W-:Y:S01]  /*6090*/  F2FP.BF16.F32.PACK_AB R27, RZ, R27 ;  /* 0x0000001bff1b723e */ /* 0x000fe200000010ff */
[----:B------:R-:W-:Y:S01]  /*60a0*/  FMUL R37, R37, R120 ;  /* 0x0000007825257220 */ /* 0x000fe20000400000 */
[----:B------:R-:W-:Y:S01]  /*60b0*/  F2FP.BF16.F32.PACK_AB R28, RZ, R28 ;  /* 0x0000001cff1c723e */ /* 0x000fe200000010ff */
[----:B------:R-:W-:Y:S01]  /*60c0*/  @P2 STG.E.U16 desc[UR36][R8.64], R26 ;  /* 0x0000001a08002986 */ /* 0x000fe2000c101524 */
[----:B------:R-:W-:Y:S01]  /*60d0*/  F2FP.BF16.F32.PACK_AB R29, RZ, R29 ;  /* 0x0000001dff1d723e */ /* 0x000fe200000010ff */
[-C--:B------:R-:W-:Y:S01]  /*60e0*/  FMUL R38, R38, R120.reuse ;  /* 0x0000007826267220 */ /* 0x080fe20000400000 */
[----:B------:R-:W-:Y:S01]  /*60f0*/  ISETP.GT.AND P2, PT, R3, 0x8, P1 ;  /* 0x000000080300780c */ /* 0x000fe20000f44270 */
[----:B------:R-:W-:Y:S01]  /*6100*/  @P4 STG.E.U16 desc[UR36][R8.64+0x2], R27 ;  /* 0x0000021b08004986 */ /* 0x000fe2000c101524 */
[----:B------:R-:W-:Y:S01]  /*6110*/  ISETP.GT.AND P1, PT, R6, 0x10, PT ;  /* 0x000000100600780c */ /* 0x000fe20003f24270 */
[----:B------:R-:W-:Y:S01]  /*6120*/  FMUL R39, R39, R120 ;  /* 0x0000007827277220 */ /* 0x000fe20000400000 */
[----:B------:R-:W-:Y:S01]  /*6130*/  F2FP.BF16.F32.PACK_AB R30, RZ, R30 ;  /* 0x0000001eff1e723e */ /* 0x000fe200000010ff */
[----:B------:R-:W-:Y:S01]  /*6140*/  @P5 STG.E.U16 desc[UR36][R4.64+0x10], R28 ;  /* 0x0000101c04005986 */ /* 0x000fe2000c101524 */
[C---:B------:R-:W-:Y:S01]  /*6150*/  ISETP.GT.AND P4, PT, R3.reuse, RZ, P1 ;  /* 0x000000ff0300720c */ /* 0x040fe20000f84270 */
[-C--:B------:R-:W-:Y:S01]  /*6160*/  FMUL R40, R40, R120.reuse ;  /* 0x0000007828287220 */ /* 0x080fe20000400000 */
[----:B------:R-:W-:Y:S01]  /*6170*/  F2FP.BF16.F32.PACK_AB R31, RZ, R31 ;  /* 0x0000001fff1f723e */ /* 0x000fe200000010ff */
[----:B------:R-:W-:Y:S01]  /*6180*/  @P3 STG.E.U16 desc[UR36][R4.64+0x12], R29 ;  /* 0x0000121d04003986 */ /* 0x000fe2000c101524 */
[----:B------:R-:W-:Y:S01]  /*6190*/  ISETP.GT.AND P3, PT, R3, 0x8, P0 ;  /* 0x000000080300780c */ /* 0x000fe20000764270 */
[----:B------:R-:W-:Y:S01]  /*61a0*/  FMUL R41, R41, R120 ;  /* 0x0000007829297220 */ /* 0x000fe20000400000 */
[----:B------:R-:W-:Y:S01]  /*61b0*/  ISETP.GT.AND P0, PT, R6, 0x11, PT ;  /* 0x000000110600780c */ /* 0x000fe20003f04270 */
[----:B------:R-:W-:Y:S01]  /*61c0*/  @P2 STG.E.U16 desc[UR36][R8.64+0x10], R30 ;  /* 0x0000101e08002986 */ /* 0x000fe2000c101524 */
[----:B------:R-:W-:Y:S01]  /*61d0*/  F2FP.BF16.F32.PACK_AB R32, RZ, R32 ;  /* 0x00000020ff20723e */ /* 0x000fe200000010ff */
[-C--:B------:R-:W-:Y:S01]  /*61e0*/  FMUL R42, R42, R120.reuse ;  /* 0x000000782a2a7220 */ /* 0x080fe20000400000 */
[----:B------:R-:W-:Y:S01]  /*61f0*/  ISETP.GT.AND P5, PT, R3, RZ, P0 ;  /* 0x000000ff0300720c */ /* 0x000fe200007a4270 */
[-C--:B------:R-:W-:Y:S01]  /*6200*/  FMUL R43, R43, R120.reuse ;  /* 0x000000782b2b7220 */ /* 0x080fe20000400000 */
[----:B------:R-:W-:Y:S01]  /*6210*/  ISETP.GT.AND P2, PT, R3, 0x8, P1 ;  /* 0x000000080300780c */ /* 0x000fe20000f44270 */
[-C--:B------:R-:W-:Y:S01]  /*6220*/  FMUL R44, R44, R120.reuse ;  /* 0x000000782c2c7220 */ /* 0x080fe20000400000 */
[----:B------:R-:W-:Y:S01]  /*6230*/  ISETP.GT.AND P1, PT, R6, 0x18, PT ;  /* 0x000000180600780c */ /* 0x000fe20003f24270 */
[-C--:B------:R-:W-:Y:S01]  /*6240*/  FMUL R45, R45, R120.reuse ;  /* 0x000000782d2d7220 */ /* 0x080fe20000400000 */
[----:B------:R-:W-:Y:S01]  /*6250*/  F2FP.BF16.F32.PACK_AB R33, RZ, R33 ;  /* 0x00000021ff21723e */ /* 0x000fe200000010ff */
[----:B------:R-:W-:Y:S01]  /*6260*/  @P3 STG.E.U16 desc[UR36][R8.64+0x12], R31 ;  /* 0x0000121f08003986 */ /* 0x000fe2000c101524 */
[C---:B------:R-:W-:Y:S01]  /*6270*/  ISETP.GT.AND P3, PT, R3.reuse, 0x8, P0 ;  /* 0x000000080300780c */ /* 0x040fe20000764270 */
[-C--:B------:R-:W-:Y:S01]  /*6280*/  FMUL R46, R46, R120.reuse ;  /* 0x000000782e2e7220 */ /* 0x080fe20000400000 */
[----:B------:R-:W-:Y:S01]  /*6290*/  ISETP.GT.AND P0, PT, R6, 0x19, PT ;  /* 0x000000190600780c */ /* 0x000fe20003f04270 */
[----:B------:R-:W-:Y:S01]  /*62a0*/  @P4 STG.E.U16 desc[UR36][R4.64+0x20], R32 ;  /* 0x0000202004004986 */ /* 0x000fe2000c101524 */
[----:B------:R-:W-:Y:S01]  /*62b0*/  ISETP.GT.AND P4, PT, R3, RZ, P1 ;  /* 0x000000ff0300720c */ /* 0x000fe20000f84270 */
[----:B------:R-:W-:Y:S01]  /*62c0*/  FMUL R47, R47, R120 ;  /* 0x000000782f2f7220 */ /* 0x000fe20000400000 */
[----:B------:R-:W-:Y:S01]  /*62d0*/  F2FP.BF16.F32.PACK_AB R34, RZ, R34 ;  /* 0x00000022ff22723e */ /* 0x000fe200000010ff */
[----:B------:R-:W-:Y:S01]  /*62e0*/  @P5 STG.E.U16 desc[UR36][R4.64+0x22], R33 ;  /* 0x0000222104005986 */ /* 0x000fe2000c101524 */
[----:B------:R-:W-:Y:S01]  /*62f0*/  ISETP.GT.AND P5, PT, R3, RZ, P0 ;  /* 0x000000ff0300720c */ /* 0x000fe200007a4270 */
[----:B------:R-:W-:Y:S01]  /*6300*/  FMUL R48, R48, R120 ;  /* 0x0000007830307220 */ /* 0x000fe20000400000 */
[----:B------:R-:W-:Y:S01]  /*6310*/  F2FP.BF16.F32.PACK_AB R35, RZ, R35 ;  /* 0x00000023ff23723e */ /* 0x000fe200000010ff */
[----:B------:R-:W-:Y:S01]  /*6320*/  @P2 STG.E.U16 desc[UR36][R8.64+0x20], R34 ;  /* 0x0000202208002986 */ /* 0x000fe2000c101524 */
[----:B------:R-:W-:Y:S01]  /*6330*/  F2FP.BF16.F32.PACK_AB R36, RZ, R36 ;  /* 0x00000024ff24723e */ /* 0x000fe200000010ff */
[-C--:B------:R-:W-:Y:S01]  /*6340*/  FMUL R49, R49, R120.reuse ;  /* 0x0000007831317220 */ /* 0x080fe20000400000 */
[C---:B------:R-:W-:Y:S01]  /*6350*/  ISETP.GT.AND P2, PT, R3.reuse, 0x8, P1 ;  /* 0x000000080300780c */ /* 0x040fe20000f44270 */
[----:B------:R-:W-:Y:S01]  /*6360*/  @P3 STG.E.U16 desc[UR36][R8.64+0x22], R35 ;  /* 0x0000222308003986 */ /* 0x000fe2000c101524 */
[----:B------:R-:W-:Y:S01]  /*6370*/  ISETP.GT.AND P1, PT, R6, 0x20, PT ;  /* 0x000000200600780c */ /* 0x000fe20003f24270 */
[-C--:B------:R-:W-:Y:S01]  /*6380*/  FMUL R50, R50, R120.reuse ;  /* 0x0000007832327220 */ /* 0x080fe20000400000 */
[----:B------:R-:W-:Y:S01]  /*6390*/  F2FP.BF16.F32.PACK_AB R37, RZ, R37 ;  /* 0x00000025ff25723e */ /* 0x000fe200000010ff */
[----:B------:R-:W-:Y:S01]  /*63a0*/  @P4 STG.E.U16 desc[UR36][R4.64+0x30], R36 ;  /* 0x0000302404004986 */ /* 0x000fe2000c101524 */
[----:B------:R-:W-:Y:S01]  /*63b0*/  ISETP.GT.AND P3, PT, R3, 0x8, P0 ;  /* 0x000000080300780c */ /* 0x000fe20000764270 */
[-C--:B------:R-:W-:Y:S01]  /*63c0*/  FMUL R51, R51, R120.reuse ;  /* 0x0000007833337220 */ /* 0x080fe20000400000 */
[----:B------:R-:W-:Y:S01]  /*63d0*/  ISETP.GT.AND P0, PT, R6, 0x21, PT ;  /* 0x000000210600780c */ /* 0x000fe20003f04270 */
[----:B------:R-:W-:Y:S01]  /*63e0*/  @P5 STG.E.U16 desc[UR36][R4.64+0x32], R37 ;  /* 0x0000322504005986 */ /* 0x000fe2000c101524 */
[----:B------:R-:W-:Y:S01]  /*63f0*/  ISETP.GT.AND P4, PT, R3, RZ, P1 ;  /* 0x000000ff0300720c */ /* 0x000fe20000f84270 */
[----:B------:R-:W-:Y:S01]  /*6400*/  FMUL R52, R52, R120 ;  /* 0x0000007834347220 */ /* 0x000fe20000400000 */
[----:B------:R-:W-:Y:S01]  /*6410*/  F2FP.BF16.F32.PACK_AB R38, RZ, R38 ;  /* 0x00000026ff26723e */ /* 0x000fe200000010ff */
[-C--:B------:R-:W-:Y:S01]  /*6420*/  FMUL R53, R53, R120.reuse ;  /* 0x0000007835357220 */ /* 0x080fe20000400000 */
        /* <DEDUP_REMOVED lines=219> */
[----:B------:R-:W-:Y:S01]  /*71e0*/  FMUL R119, R119, R120 ;  /* 0x0000007877777220 */ /* 0x000fe20000400000 */
[----:B------:R-:W-:-:S02]  /*71f0*/  ISETP.GT.AND P5, PT, R3, RZ, P0 ;  /* 0x000000ff0300720c */ /* 0x000fc400007a4270 */
[----:B------:R-:W-:Y:S01]  /*7200*/  F2FP.BF16.F32.PACK_AB R83, RZ, R83 ;  /* 0x00000053ff53723e */ /* 0x000fe200000010ff */
[----:B------:R-:W-:Y:S01]  /*7210*/  @P2 STG.E.U16 desc[UR36][R8.64+0xe0], R82 ;  /* 0x0000e05208002986 */ /* 0x000fe2000c101524 */
[----:B------:R-:W-:Y:S02]  /*7220*/  F2FP.BF16.F32.PACK_AB R84, RZ, R84 ;  /* 0x00000054ff54723e */ /* 0x000fe400000010ff */
[C---:B------:R-:W-:Y:S01]  /*7230*/  ISETP.GT.AND P2, PT, R3.reuse, 0x8, P1 ;  /* 0x000000080300780c */ /* 0x040fe20000f44270 */
[----:B------:R-:W-:Y:S01]  /*7240*/  @P3 STG.E.U16 desc[UR36][R8.64+0xe2], R83 ;  /* 0x0000e25308003986 */ /* 0x000fe2000c101524 */
[----:B------:R-:W-:Y:S02]  /*7250*/  ISETP.GT.AND P1, PT, R6, 0x80, PT ;  /* 0x000000800600780c */ /* 0x000fe40003f24270 */
[----:B------:R-:W-:Y:S01]  /*7260*/  F2FP.BF16.F32.PACK_AB R85, RZ, R85 ;  /* 0x00000055ff55723e */ /* 0x000fe200000010ff */
[----:B------:R-:W-:Y:S01]  /*7270*/  @P4 STG.E.U16 desc[UR36][R4.64+0xf0], R84 ;  /* 0x0000f05404004986 */ /* 0x000fe2000c101524 */
[----:B------:R-:W-:-:S02]  /*7280*/  ISETP.GT.AND P3, PT, R3, 0x8, P0 ;  /* 0x000000080300780c */ /* 0x000fc40000764270 */
[----:B------:R-:W-:Y:S01]  /*7290*/  ISETP.GT.AND P0, PT, R6, 0x81, PT ;  /* 0x000000810600780c */ /* 0x000fe20003f04270 */
[----:B------:R-:W-:Y:S01]  /*72a0*/  @P5 STG.E.U16 desc[UR36][R4.64+0xf2], R85 ;  /* 0x0000f25504005986 */ /* 0x000fe2000c101524 */
[C---:B------:R-:W-:Y:S02]  /*72b0*/  ISETP.GT.AND P4, PT, R3.reuse, RZ, P1 ;  /* 0x000000ff0300720c */ /* 0x040fe40000f84270 */
[----:B------:R-:W-:Y:S02]  /*72c0*/  F2FP.BF16.F32.PACK_AB R86, RZ, R86 ;  /* 0x00000056ff56723e */ /* 0x000fe400000010ff */
[----:B------:R-:W-:Y:S02]  /*72d0*/  ISETP.GT.AND P5, PT, R3, RZ, P0 ;  /* 0x000000ff0300720c */ /* 0x000fe400007a4270 */
[----:B------:R-:W-:Y:S01]  /*72e0*/  F2FP.BF16.F32.PACK_AB R87, RZ, R87 ;  /* 0x00000057ff57723e */ /* 0x000fe200000010ff */
[----:B------:R-:W-:Y:S01]  /*72f0*/  @P2 STG.E.U16 desc[UR36][R8.64+0xf0], R86 ;  /* 0x0000f05608002986 */ /* 0x000fe2000c101524 */
[----:B------:R-:W-:-:S02]  /*7300*/  F2FP.BF16.F32.PACK_AB R88, RZ, R88 ;  /* 0x00000058ff58723e */ /* 0x000fc400000010ff */
[C---:B------:R-:W-:Y:S01]  /*7310*/  ISETP.GT.AND P2, PT, R3.reuse, 0x8, P1 ;  /* 0x000000080300780c */ /* 0x040fe20000f44270 */
[----:B------:R-:W-:Y:S01]  /*7320*/  @P3 STG.E.U16 desc[UR36][R8.64+0xf2], R87 ;  /* 0x0000f25708003986 */ /* 0x000fe2000c101524 */
[C---:B------:R-:W-:Y:S02]  /*7330*/  ISETP.GT.AND P1, PT, R6.reuse, 0x88, PT ;  /* 0x000000880600780c */ /* 0x040fe40003f24270 */
[----:B------:R-:W-:Y:S01]  /*7340*/  F2FP.BF16.F32.PACK_AB R89, RZ, R89 ;  /* 0x00000059ff59723e */ /* 0x000fe200000010ff */
[----:B------:R-:W-:Y:S01]  /*7350*/  @P4 STG.E.U16 desc[UR36][R4.64+0x100], R88 ;  /* 0x0001005804004986 */ /* 0x000fe2000c101524 */
[C---:B------:R-:W-:Y:S02]  /*7360*/  ISETP.GT.AND P3, PT, R3.reuse, 0x8, P0 ;  /* 0x000000080300780c */ /* 0x040fe40000764270 */
[----:B------:R-:W-:Y:S01]  /*7370*/  ISETP.GT.AND P0, PT, R6, 0x89, PT ;  /* 0x000000890600780c */ /* 0x000fe20003f04270 */
[----:B------:R-:W-:Y:S01]  /*7380*/  @P5 STG.E.U16 desc[UR36][R4.64+0x102], R89 ;  /* 0x0001025904005986 */ /* 0x000fe2000c101524 */
[----:B------:R-:W-:-:S02]  /*7390*/  ISETP.GT.AND P4, PT, R3, RZ, P1 ;  /* 0x000000ff0300720c */ /* 0x000fc40000f84270 */
[----:B------:R-:W-:Y:S02]  /*73a0*/  F2FP.BF16.F32.PACK_AB R90, RZ, R90 ;  /* 0x0000005aff5a723e */ /* 0x000fe400000010ff */
[C---:B------:R-:W-:Y:S02]  /*73b0*/  ISETP.GT.AND P5, PT, R3.reuse, RZ, P0 ;  /* 0x000000ff0300720c */ /* 0x040fe400007a4270 */
[----:B------:R-:W-:Y:S01]  /*73c0*/  F2FP.BF16.F32.PACK_AB R91, RZ, R91 ;  /* 0x0000005bff5b723e */ /* 0x000fe200000010ff */
[----:B------:R-:W-:Y:S01]  /*73d0*/  @P2 STG.E.U16 desc[UR36][R8.64+0x100], R90 ;  /* 0x0001005a08002986 */ /* 0x000fe2000c101524 */
[----:B------:R-:W-:Y:S02]  /*73e0*/  F2FP.BF16.F32.PACK_AB R92, RZ, R92 ;  /* 0x0000005cff5c723e */ /* 0x000fe400000010ff */
[----:B------:R-:W-:Y:S01]  /*73f0*/  ISETP.GT.AND P2, PT, R3, 0x8, P1 ;  /* 0x000000080300780c */ /* 0x000fe20000f44270 */
[----:B------:R-:W-:Y:S01]  /*7400*/  @P3 STG.E.U16 desc[UR36][R8.64+0x102], R91 ;  /* 0x0001025b08003986 */ /* 0x000fe2000c101524 */
[----:B------:R-:W-:-:S02]  /*7410*/  ISETP.GT.AND P1, PT, R6, 0x90, PT ;  /* 0x000000900600780c */ /* 0x000fc40003f24270 */
[----:B------:R-:W-:Y:S01]  /*7420*/  F2FP.BF16.F32.PACK_AB R93, RZ, R93 ;  /* 0x0000005dff5d723e */ /* 0x000fe200000010ff */
[----:B------:R-:W-:Y:S01]  /*7430*/  @P4 STG.E.U16 desc[UR36][R4.64+0x110], R92 ;  /* 0x0001105c04004986 */ /* 0x000fe2000c101524 */
[C---:B------:R-:W-:Y:S02]  /*7440*/  ISETP.GT.AND P3, PT, R3.reuse, 0x8, P0 ;  /* 0x000000080300780c */ /* 0x040fe40000764270 */
[----:B------:R-:W-:Y:S01]  /*7450*/  ISETP.GT.AND P0, PT, R6, 0x91, PT ;  /* 0x000000910600780c */ /* 0x000fe20003f04270 */
[----:B------:R-:W-:Y:S01]  /*7460*/  @P5 STG.E.U16 desc[UR36][R4.64+0x112], R93 ;  /* 0x0001125d04005986 */ /* 0x000fe2000c101524 */
[C---:B------:R-:W-:Y:S02]  /*7470*/  ISETP.GT.AND P4, PT, R3.reuse, RZ, P1 ;  /* 0x000000ff0300720c */ /* 0x040fe40000f84270 */
[----:B------:R-:W-:Y:S02]  /*7480*/  F2FP.BF16.F32.PACK_AB R94, RZ, R94 ;  /* 0x0000005eff5e723e */ /* 0x000fe400000010ff */
        /* <DEDUP_REMOVED lines=27> */
[C---:B------:R-:W-:Y:S02]  /*7640*/  ISETP.GT.AND P5, PT, R3.reuse, RZ, P0 ;  /* 0x000000ff0300720c */ /* 0x040fe400007a4270 */
[----:B------:R-:W-:Y:S02]  /*7650*/  F2FP.BF16.F32.PACK_AB R102, RZ, R102 ;  /* 0x00000066ff66723e */ /* 0x000fe400000010ff */
[----:B------:R-:W-:Y:S02]  /*7660*/  F2FP.BF16.F32.PACK_AB R103, RZ, R103 ;  /* 0x00000067ff67723e */ /* 0x000fe400000010ff */
[----:B------:R-:W-:Y:S01]  /*7670*/  F2FP.BF16.F32.PACK_AB R104, RZ, R104 ;  /* 0x00000068ff68723e */ /* 0x000fe200000010ff */
[----:B------:R-:W-:Y:S01]  /*7680*/  @P2 STG.E.U16 desc[UR36][R8.64+0x130], R102 ;  /* 0x0001306608002986 */ /* 0x000fe2000c101524 */
[----:B------:R-:W-:Y:S02]  /*7690*/  F2FP.BF16.F32.PACK_AB R105, RZ, R105 ;  /* 0x00000069ff69723e */ /* 0x000fe400000010ff */
[C---:B------:R-:W-:Y:S01]  /*76a0*/  ISETP.GT.AND P1, PT, R3.reuse, 0x8, P1 ;  /* 0x000000080300780c */ /* 0x040fe20000f24270 */
[----:B------:R-:W-:Y:S01]  /*76b0*/  @P3 STG.E.U16 desc[UR36][R8.64+0x132], R103 ;  /* 0x0001326708003986 */ /* 0x000fe2000c101524 */
[----:B------:R-:W-:-:S02]  /*76c0*/  ISETP.GT.AND P2, PT, R3, 0x8, P0 ;  /* 0x000000080300780c */ /* 0x000fc40000744270 */
[C---:B------:R-:W-:Y:S01]  /*76d0*/  ISETP.GT.AND P0, PT, R6.reuse, 0xa9, PT ;  /* 0x000000a90600780c */ /* 0x040fe20003f04270 */
[----:B------:R-:W-:Y:S01]  /*76e0*/  @P4 STG.E.U16 desc[UR36][R4.64+0x140], R104 ;  /* 0x0001406804004986 */ /* 0x000fe2000c101524 */
[----:B------:R-:W-:Y:S02]  /*76f0*/  ISETP.GT.AND P4, PT, R6, 0xa8, PT ;  /* 0x000000a80600780c */ /* 0x000fe40003f84270 */
[----:B------:R-:W-:Y:S01]  /*7700*/  F2FP.BF16.F32.PACK_AB R106, RZ, R106 ;  /* 0x0000006aff6a723e */ /* 0x000fe200000010ff */
[----:B------:R-:W-:Y:S01]  /*7710*/  @P5 STG.E.U16 desc[UR36][R4.64+0x142], R105 ;  /* 0x0001426904005986 */ /* 0x000fe2000c101524 */
[C---:B------:R-:W-:Y:S02]  /*7720*/  ISETP.GT.AND P5, PT, R3.reuse, RZ, P4 ;  /* 0x000000ff0300720c */ /* 0x040fe400027a4270 */
[----:B------:R-:W-:Y:S01]  /*7730*/  ISETP.GT.AND P3, PT, R3, RZ, P0 ;  /* 0x000000ff0300720c */ /* 0x000fe20000764270 */
[----:B------:R-:W-:Y:S01]  /*7740*/  @P1 STG.E.U16 desc[UR36][R8.64+0x140], R106 ;  /* 0x0001406a08001986 */ /* 0x000fe2000c101524 */
[----:B------:R-:W-:-:S02]  /*7750*/  F2FP.BF16.F32.PACK_AB R107, RZ, R107 ;  /* 0x0000006bff6b723e */ /* 0x000fc400000010ff */
[----:B------:R-:W-:Y:S02]  /*7760*/  F2FP.BF16.F32.PACK_AB R108, RZ, R108 ;  /* 0x0000006cff6c723e */ /* 0x000fe400000010ff */
[C---:B------:R-:W-:Y:S01]  /*7770*/  ISETP.GT.AND P4, PT, R3.reuse, 0x8, P4 ;  /* 0x000000080300780c */ /* 0x040fe20002784270 */
[----:B------:R-:W-:Y:S01]  /*7780*/  @P2 STG.E.U16 desc[UR36][R8.64+0x142], R107 ;  /* 0x0001426b08002986 */ /* 0x000fe2000c101524 */
[----:B------:R-:W-:Y:S02]  /*7790*/  F2FP.BF16.F32.PACK_AB R109, RZ, R109 ;  /* 0x0000006dff6d723e */ /* 0x000fe400000010ff */
[C---:B------:R-:W-:Y:S01]  /*77a0*/  ISETP.GT.AND P1, PT, R6.reuse, 0xb9, PT ;  /* 0x000000b90600780c */ /* 0x040fe20003f24270 */
[----:B------:R-:W-:Y:S01]  /*77b0*/  @P5 STG.E.U16 desc[UR36][R4.64+0x150], R108 ;  /* 0x0001506c04005986 */ /* 0x000fe2000c101524 */
[----:B------:R-:W-:Y:S02]  /*77c0*/  ISETP.GT.AND P5, PT, R3, 0x8, P0 ;  /* 0x000000080300780c */ /* 0x000fe400007a4270 */
[C---:B------:R-:W-:Y:S01]  /*77d0*/  ISETP.GT.AND P0, PT, R6.reuse, 0xb1, PT ;  /* 0x000000b10600780c */ /* 0x040fe20003f04270 */
[----:B------:R-:W-:Y:S01]  /*77e0*/  @P3 STG.E.U16 desc[UR36][R4.64+0x152], R109 ;  /* 0x0001526d04003986 */ /* 0x000fe2000c101524 */
[----:B------:R-:W-:-:S02]  /*77f0*/  ISETP.GT.AND P3, PT, R6, 0xb0, PT ;  /* 0x000000b00600780c */ /* 0x000fc40003f64270 */
[----:B------:R-:W-:Y:S01]  /*7800*/  ISETP.GT.AND P2, PT, R6, 0xb8, PT ;  /* 0x000000b80600780c */ /* 0x000fe20003f44270 */
[----:B------:R-:W-:Y:S01]  /*7810*/  @P4 IMAD.MOV.U32 R6, RZ, RZ, R8 ;  /* 0x000000ffff064224 */ /* 0x000fe200078e0008 */
[----:B------:R-:W-:Y:S01]  /*7820*/  F2FP.BF16.F32.PACK_AB R110, RZ, R110 ;  /* 0x0000006eff6e723e */ /* 0x000fe200000010ff */
[----:B------:R-:W-:Y:S01]  /*7830*/  @P4 IMAD.MOV.U32 R7, RZ, RZ, R9 ;  /* 0x000000ffff074224 */ /* 0x000fe200078e0009 */
[----:B------:R-:W-:Y:S02]  /*7840*/  F2FP.BF16.F32.PACK_AB R111, RZ, R111 ;  /* 0x0000006fff6f723e */ /* 0x000fe400000010ff */
[----:B------:R-:W-:Y:S02]  /*7850*/  F2FP.BF16.F32.PACK_AB R112, RZ, R112 ;  /* 0x00000070ff70723e */ /* 0x000fe400000010ff */
[----:B------:R0:W-:Y:S01]  /*7860*/  @P4 STG.E.U16 desc[UR36][R6.64+0x150], R110 ;  /* 0x0001506e06004986 */ /* 0x0001e2000c101524 */
[C---:B------:R-:W-:Y:S02]  /*7870*/  ISETP.GT.AND P4, PT, R3.reuse, RZ, P3 ;  /* 0x000000ff0300720c */ /* 0x040fe40001f84270 */
[----:B------:R-:W-:-:S02]  /*7880*/  ISETP.GT.AND P3, PT, R3, 0x8, P3 ;  /* 0x000000080300780c */ /* 0x000fc40001f64270 */
[----:B------:R-:W-:Y:S02]  /*7890*/  F2FP.BF16.F32.PACK_AB R113, RZ, R113 ;  /* 0x00000071ff71723e */ /* 0x000fe400000010ff */
[----:B------:R-:W-:Y:S02]  /*78a0*/  F2FP.BF16.F32.PACK_AB R114, RZ, R114 ;  /* 0x00000072ff72723e */ /* 0x000fe400000010ff */
[----:B------:R-:W-:Y:S02]  /*78b0*/  F2FP.BF16.F32.PACK_AB R115, RZ, R115 ;  /* 0x00000073ff73723e */ /* 0x000fe400000010ff */
[----:B------:R-:W-:Y:S01]  /*78c0*/  F2FP.BF16.F32.PACK_AB R116, RZ, R116 ;  /* 0x00000074ff74723e */ /* 0x000fe200000010ff */
[----:B0-----:R-:W-:Y:S01]  /*78d0*/  @P5 IMAD.MOV.U32 R6, RZ, RZ, R8 ;  /* 0x000000ffff065224 */ /* 0x001fe200078e0008 */
[----:B------:R-:W-:Y:S01]  /*78e0*/  F2FP.BF16.F32.PACK_AB R117, RZ, R117 ;  /* 0x00000075ff75723e */ /* 0x000fe200000010ff */
[----:B------:R-:W-:Y:S01]  /*78f0*/  @P5 IMAD.MOV.U32 R7, RZ, RZ, R9 ;  /* 0x000000ffff075224 */ /* 0x000fe200078e0009 */
[----:B------:R-:W-:-:S02]  /*7900*/  F2FP.BF16.F32.PACK_AB R118, RZ, R118 ;  /* 0x00000076ff76723e */ /* 0x000fc400000010ff */
[----:B------:R-:W-:Y:S02]  /*7910*/  F2FP.BF16.F32.PACK_AB R119, RZ, R119 ;  /* 0x00000077ff77723e */ /* 0x000fe400000010ff */
[----:B------:R0:W-:Y:S01]  /*7920*/  @P5 STG.E.U16 desc[UR36][R6.64+0x152], R111 ;  /* 0x0001526f06005986 */ /* 0x0001e2000c101524 */
[C---:B------:R-:W-:Y:S02]  /*7930*/  ISETP.GT.AND P5, PT, R3.reuse, RZ, P0 ;  /* 0x000000ff0300720c */ /* 0x040fe400007a4270 */
[C---:B------:R-:W-:Y:S01]  /*7940*/  ISETP.GT.AND P0, PT, R3.reuse, 0x8, P0 ;  /* 0x000000080300780c */ /* 0x040fe20000704270 */
[----:B------:R-:W-:Y:S01]  /*7950*/  @P4 STG.E.U16 desc[UR36][R4.64+0x160], R112 ;  /* 0x0001607004004986 */ /* 0x000fe2000c101524 */
[C---:B------:R-:W-:Y:S02]  /*7960*/  ISETP.GT.AND P4, PT, R3.reuse, RZ, P1 ;  /* 0x000000ff0300720c */ /* 0x040fe40000f84270 */
[----:B------:R-:W-:Y:S01]  /*7970*/  ISETP.GT.AND P1, PT, R3, 0x8, P1 ;  /* 0x000000080300780c */ /* 0x000fe20000f24270 */
[----:B0-----:R-:W-:-:S06]  /*7980*/  @P3 IMAD.MOV.U32 R6, RZ, RZ, R8 ;  /* 0x000000ffff063224 */ /* 0x001fcc00078e0008 */
[----:B------:R-:W-:Y:S01]  /*7990*/  @P5 STG.E.U16 desc[UR36][R4.64+0x162], R113 ;  /* 0x0001627104005986 */ /* 0x000fe2000c101524 */
[C---:B------:R-:W-:Y:S01]  /*79a0*/  ISETP.GT.AND P5, PT, R3.reuse, RZ, P2 ;  /* 0x000000ff0300720c */ /* 0x040fe200017a4270 */
[----:B------:R-:W-:Y:S01]  /*79b0*/  @P3 IMAD.MOV.U32 R7, RZ, RZ, R9 ;  /* 0x000000ffff073224 */ /* 0x000fe200078e0009 */
[----:B------:R-:W-:-:S04]  /*79c0*/  ISETP.GT.AND P2, PT, R3, 0x8, P2 ;  /* 0x000000080300780c */ /* 0x000fc80001744270 */
[----:B------:R0:W-:Y:S02]  /*79d0*/  @P3 STG.E.U16 desc[UR36][R6.64+0x160], R114 ;  /* 0x0001607206003986 */ /* 0x0001e4000c101524 */
[----:B0-----:R-:W-:Y:S02]  /*79e0*/  @P0 IMAD.MOV.U32 R6, RZ, RZ, R8 ;  /* 0x000000ffff060224 */ /* 0x001fe400078e0008 */
[----:B------:R-:W-:-:S05]  /*79f0*/  @P0 IMAD.MOV.U32 R7, RZ, RZ, R9 ;  /* 0x000000ffff070224 */ /* 0x000fca00078e0009 */
[----:B------:R-:W-:Y:S04]  /*7a00*/  @P0 STG.E.U16 desc[UR36][R6.64+0x162], R115 ;  /* 0x0001627306000986 */ /* 0x000fe8000c101524 */
[----:B------:R-:W-:Y:S04]  /*7a10*/  @P5 STG.E.U16 desc[UR36][R4.64+0x170], R116 ;  /* 0x0001707404005986 */ /* 0x000fe8000c101524 */
[----:B------:R0:W-:Y:S02]  /*7a20*/  @P4 STG.E.U16 desc[UR36][R4.64+0x172], R117 ;  /* 0x0001727504004986 */ /* 0x0001e4000c101524 */
[----:B0-----:R-:W-:-:S02]  /*7a30*/  @P2 IMAD.MOV.U32 R4, RZ, RZ, R8 ;  /* 0x000000ffff042224 */ /* 0x001fc400078e0008 */
[----:B------:R-:W-:-:S05]  /*7a40*/  @P2 IMAD.MOV.U32 R5, RZ, RZ, R9 ;  /* 0x000000ffff052224 */ /* 0x000fca00078e0009 */
[----:B------:R0:W-:Y:S04]  /*7a50*/  @P2 STG.E.U16 desc[UR36][R4.64+0x170], R118 ;  /* 0x0001707604002986 */ /* 0x0001e8000c101524 */
[----:B------:R0:W-:Y:S02]  /*7a60*/  @P1 STG.E.U16 desc[UR36][R8.64+0x172], R119 ;  /* 0x0001727708001986 */ /* 0x0001e4000c101524 */
.L_x_219:
[----:B------:R-:W-:Y:S05]  /*7a70*/  BSYNC B0 ;  /* 0x0000000000007941 */ /* 0x000fea0003800000 */
.L_x_29:
[----:B------:R-:W-:Y:S01]  /*7a80*/  ULDC UR4, c[0x0][0xc] ;  /* 0x0000030000047ab9 */ /* 0x000fe20000000800 */
[----:B------:R-:W-:Y:S01]  /*7a90*/  ULDC UR5, c[0x0][0x10] ;  /* 0x0000040000057ab9 */ /* 0x000fe20000000800 */
[----:B------:R-:W1:Y:S01]  /*7aa0*/  LDC R3, c[0x0][0x14] ;  /* 0x00000500ff037b82 */ /* 0x000e620000000800 */
[----:B------:R-:W-:Y:S01]  /*7ab0*/  UIMAD.WIDE.U32 UR4, UR4, UR5, URZ ;  /* 0x00000005040472a5 */ /* 0x000fe2000f8e003f */
[----:B-----5:R-:W-:Y:S02]  /*7ac0*/  IMAD.MOV.U32 R123, RZ, RZ, -0x1 ;  /* 0xffffffffff7b7424 */ /* 0x020fe400078e00ff */
[----:B------:R-:W-:-:S03]  /*7ad0*/  IMAD.MOV.U32 R23, RZ, RZ, -0x1 ;  /* 0xffffffffff177424 */ /* 0x000fc600078e00ff */
[----:B-1----:R-:W-:-:S04]  /*7ae0*/  IMAD.WIDE.U32 R16, R3, UR4, R16 ;  /* 0x0000000403107c25 */ /* 0x002fc8000f8e0010 */
[----:B------:R-:W-:Y:S01]  /*7af0*/  IMAD R3, R3, UR5, RZ ;  /* 0x0000000503037c24 */ /* 0x000fe2000f8e02ff */
[----:B------:R-:W-:Y:S02]  /*7b00*/  ULDC.64 UR4, c[0x0][0x650] ;  /* 0x0001940000047ab9 */ /* 0x000fe40000000a00 */
[----:B------:R-:W-:Y:S01]  /*7b10*/  ISETP.GE.U32.AND P0, PT, R16, UR4, PT ;  /* 0x0000000410007c0c */ /* 0x000fe2000bf06070 */
[--C-:B------:R-:W-:Y:S01]  /*7b20*/  IMAD.IADD R17, R17, 0x1, R3.reuse ;  /* 0x0000000111117824 */ /* 0x100fe200078e0203 */
[----:B------:R-:W-:-:S04]  /*7b30*/  PRMT R3, RZ, 0x7610, R3 ;  /* 0x00007610ff037816 */ /* 0x000fc80000000003 */
[----:B------:R-:W-:-:S13]  /*7b40*/  ISETP.GE.U32.AND.EX P0, PT, R17, UR5, PT, P0 ;  /* 0x0000000511007c0c */ /* 0x000fda000bf06100 */
[----:B------:R-:W-:Y:S05]  /*7b50*/  @P0 BRA `(.L_x_220) ;  /* 0x0000000400640947 */ /* 0x000fea0003800000 */
[----:B0-----:R-:W0:Y:S01]  /*7b60*/  S2R R12, SR_CTAID.X ;  /* 0x00000000000c7919 */ /* 0x001e220000002500 */
[----:B--2---:R-:W1:Y:S01]  /*7b70*/  LDC.64 R10, c[0x0][0x628] ;  /* 0x00018a00ff0a7b82 */ /* 0x004e620000000a00 */
[----:B------:R-:W-:Y:S01]  /*7b80*/  ULDC UR4, c[0x0][0x150] ;  /* 0x0000540000047ab9 */ /* 0x000fe20000000800 */
[----:B---34-:R-:W-:Y:S01]  /*7b90*/  IMAD.MOV.U32 R8, RZ, RZ, R16 ;  /* 0x000000ffff087224 */ /* 0x018fe200078e0010 */
[----:B------:R-:W2:Y:S01]  /*7ba0*/  S2R R24, SR_CTAID.Y ;  /* 0x0000000000187919 */ /* 0x000ea20000002600 */
[----:B------:R-:W-:-:S04]  /*7bb0*/  IMAD.MOV.U32 R9, RZ, RZ, R17 ;  /* 0x000000ffff097224 */ /* 0x000fc800078e0011 */
[----:B------:R-:W3:Y:S08]  /*7bc0*/  LDC R21, c[0x0][0x144] ;  /* 0x00005100ff157b82 */ /* 0x000ef00000000800 */
[----:B------:R-:W4:Y:S08]  /*7bd0*/  LDC R0, c[0x0][0x630] ;  /* 0x00018c00ff007b82 */ /* 0x000f300000000800 */
[----:B------:R-:W2:Y:S01]  /*7be0*/  LDC.64 R14, c[0x0][0x620] ;  /* 0x00018800ff0e7b82 */ /* 0x000ea20000000a00 */
[----:B-1----:R-:W-:-:S04]  /*7bf0*/  ISETP.NE.U32.AND P0, PT, R10, RZ, PT ;  /* 0x000000ff0a00720c */ /* 0x002fc80003f05070 */
[----:B------:R-:W-:Y:S02]  /*7c00*/  ISETP.NE.AND.EX P0, PT, R11, RZ, PT, P0 ;  /* 0x000000ff0b00720c */ /* 0x000fe40003f05300 */
[----:B0-----:R-:W-:-:S05]  /*7c10*/  I2FP.F32.U32 R3, R12 ;  /* 0x0000000c00037245 */ /* 0x001fca0000201000 */
[----:B------:R-:W-:-:S04]  /*7c20*/  FMUL R3, R3, UR4 ;  /* 0x0000000403037c20 */ /* 0x000fc80008400000 */
[----:B------:R0:W1:Y:S02]  /*7c30*/  F2I.U32.TRUNC.NTZ R20, R3 ;  /* 0x0000000300147305 */ /* 0x000064000020f000 */
[----:B---34-:R-:W-:Y:S05]  /*7c40*/  @!P0 BRA `(.L_x_221) ;  /* 0x0000000000288947 */ /* 0x018fea0003800000 */
[----:B0-----:R-:W0:Y:S02]  /*7c50*/  LDC R3, c[0x0][0x634] ;  /* 0x00018d00ff037b82 */ /* 0x001e240000000800 */
        /* <DEDUP_REMOVED lines=9> */
.L_x_221:
[----:B------:R-:W3:Y:S01]  /*7cf0*/  LDC.64 R28, c[0x0][0x640] ;  /* 0x00019000ff1c7b82 */ /* 0x000ee20000000a00 */
[-CC-:B------:R-:W-:Y:S01]  /*7d00*/  SHF.R.U64 R23, R8, R0.reuse, R9.reuse ;  /* 0x0000000008177219 */ /* 0x180fe20000001209 */
[----:B-1----:R-:W-:Y:S01]  /*7d10*/  IMAD.MOV R20, RZ, RZ, -R20 ;  /* 0x000000ffff147224 */ /* 0x002fe200078e0a14 */
[----:B------:R-:W-:Y:S01]  /*7d20*/  SHF.R.U32.HI R0, RZ, R0, R9 ;  /* 0x00000000ff007219 */ /* 0x000fe20000011609 */
[----:B------:R-:W-:Y:S01]  /*7d30*/  ULDC UR4, c[0x0][0x154] ;  /* 0x0000550000047ab9 */ /* 0x000fe20000000800 */
[----:B0-----:R-:W-:Y:S01]  /*7d40*/  IADD3 R3, P0, RZ, -R23, RZ ;  /* 0x80000017ff037210 */ /* 0x001fe20007f1e0ff */
[----:B------:R-:W-:Y:S02]  /*7d50*/  IMAD R21, R21, R20, R12 ;  /* 0x0000001415157224 */ /* 0x000fe400078e020c */
[----:B------:R-:W0:Y:S01]  /*7d60*/  LDC R6, c[0x0][0x618] ;  /* 0x00018600ff067b82 */ /* 0x000e220000000800 */
[----:B------:R-:W-:Y:S02]  /*7d70*/  IMAD.MOV.U32 R7, RZ, RZ, 0x1 ;  /* 0x00000001ff077424 */ /* 0x000fe400078e00ff */
[----:B------:R-:W-:-:S04]  /*7d80*/  IMAD.X R5, RZ, RZ, ~R0, P0 ;  /* 0x000000ffff057224 */ /* 0x000fc800000e0e00 */
[-C--:B--2---:R-:W-:Y:S01]  /*7d90*/  IMAD R0, R5, R14.reuse, RZ ;  /* 0x0000000e05007224 */ /* 0x084fe200078e02ff */
[----:B------:R-:W1:Y:S01]  /*7da0*/  LDC R8, c[0x0][0x608] ;  /* 0x00018200ff087b82 */ /* 0x000e620000000800 */
[----:B------:R-:W-:-:S04]  /*7db0*/  IMAD.WIDE.U32 R4, R3, R14, R16 ;  /* 0x0000000e03047225 */ /* 0x000fc800078e0010 */
[----:B------:R-:W-:Y:S01]  /*7dc0*/  IMAD R3, R3, R15, R0 ;  /* 0x0000000f03037224 */ /* 0x000fe200078e0200 */
[----:B------:R-:W-:Y:S02]  /*7dd0*/  I2FP.F32.U32 R0, R24 ;  /* 0x0000001800007245 */ /* 0x000fe40000201000 */
[----:B------:R-:W2:Y:S01]  /*7de0*/  LDC R26, c[0x0][0x658] ;  /* 0x00019600ff1a7b82 */ /* 0x000ea20000000800 */
[----:B------:R-:W-:Y:S01]  /*7df0*/  IMAD.IADD R3, R5, 0x1, R3 ;  /* 0x0000000105037824 */ /* 0x000fe200078e0203 */
[----:B---3--:R-:W-:Y:S01]  /*7e00*/  ISETP.NE.U32.AND P0, PT, R28, RZ, PT ;  /* 0x000000ff1c00720c */ /* 0x008fe20003f05070 */
[----:B------:R-:W-:Y:S01]  /*7e10*/  FMUL R0, R0, UR4 ;  /* 0x0000000400007c20 */ /* 0x000fe20008400000 */
[----:B------:R-:W-:Y:S02]  /*7e20*/  IMAD.MOV.U32 R5, RZ, RZ, -0x1 ;  /* 0xffffffffff057424 */ /* 0x000fe400078e00ff */
[----:B------:R-:W-:Y:S01]  /*7e30*/  ISETP.NE.AND.EX P0, PT, R29, RZ, PT, P0 ;  /* 0x000000ff1d00720c */ /* 0x000fe20003f05300 */
[----:B------:R3:W4:Y:S01]  /*7e40*/  F2I.U32.TRUNC.NTZ R13, R0 ;  /* 0x00000000000d7305 */ /* 0x000722000020f000 */
[----:B------:R-:W3:Y:S01]  /*7e50*/  LDC R15, c[0x0][0x148] ;  /* 0x00005200ff0f7b82 */ /* 0x000ee20000000800 */
[----:B0-----:R-:W-:-:S02]  /*7e60*/  SHF.R.U64 R12, R4, R6, R3 ;  /* 0x00000006040c7219 */ /* 0x001fc40000001203 */
[----:B------:R-:W-:-:S05]  /*7e70*/  SHF.R.U32.HI R3, RZ, R6, R3 ;  /* 0x00000006ff037219 */ /* 0x000fca0000011603 */
[----:B------:R-:W0:Y:S01]  /*7e80*/  LDC R20, c[0x0][0x600] ;  /* 0x00018000ff147b82 */ /* 0x000e220000000800 */
[-CC-:B-1----:R-:W-:Y:S02]  /*7e90*/  SHF.R.U64 R10, R12, R8.reuse, R3.reuse ;  /* 0x000000080c0a7219 */ /* 0x182fe40000001203 */
[----:B------:R-:W-:-:S05]  /*7ea0*/  SHF.R.U32.HI R3, RZ, R8, R3 ;  /* 0x00000008ff037219 */ /* 0x000fca0000011603 */
[----:B------:R-:W1:Y:S01]  /*7eb0*/  LDC R27, c[0x0][0x648] ;  /* 0x00019200ff1b7b82 */ /* 0x000e620000000800 */
[-C--:B--2---:R-:W-:Y:S02]  /*7ec0*/  SHF.L.U32 R4, R5, R26.reuse, RZ ;  /* 0x0000001a05047219 */ /* 0x084fe400000006ff */
[-CC-:B------:R-:W-:Y:S02]  /*7ed0*/  SHF.R.U64 R14, R10, R26.reuse, R3.reuse ;  /* 0x0000001a0a0e7219 */ /* 0x180fe40000001203 */
[----:B------:R-:W-:Y:S02]  /*7ee0*/  SHF.R.U32.HI R5, RZ, R26, R3 ;  /* 0x0000001aff057219 */ /* 0x000fe40000011603 */
[----:B------:R-:W-:Y:S01]  /*7ef0*/  LOP3.LUT R25, RZ, R4, RZ, 0x33, !PT ;  /* 0x00000004ff197212 */ /* 0x000fe200078e33ff */
[----:B------:R-:W2:Y:S01]  /*7f00*/  LDC R30, c[0x0][0x638] ;  /* 0x00018e00ff1e7b82 */ /* 0x000ea20000000800 */
[----:B------:R-:W-:Y:S01]  /*7f10*/  SHF.L.U32 R26, R7, R26, RZ ;  /* 0x0000001a071a7219 */ /* 0x000fe200000006ff */
[----:B------:R-:W-:-:S06]  /*7f20*/  IMAD.MOV.U32 R4, RZ, RZ, R14 ;  /* 0x000000ffff047224 */ /* 0x000fcc00078e000e */
[----:B------:R-:W0:Y:S01]  /*7f30*/  LDC R31, c[0x0][0x610] ;  /* 0x00018400ff1f7b82 */ /* 0x000e220000000800 */
[----:B----4-:R-:W-:Y:S05]  /*7f40*/  @!P0 BRA `(.L_x_222) ;  /* 0x0000000000288947 */ /* 0x010fea0003800000 */
[----:B------:R-:W4:Y:S02]  /*7f50*/  LDC R3, c[0x0][0x64c] ;  /* 0x00019300ff037b82 */ /* 0x000f240000000800 */
[----:B----4-:R-:W-:-:S05]  /*7f60*/  IADD3 R3, P0, R14, R3, RZ ;  /* 0x000000030e037210 */ /* 0x010fca0007f1e0ff */
        /* <DEDUP_REMOVED lines=8> */
.L_x_222:
[----:B------:R-:W-:Y:S01]  /*7ff0*/  ISETP.NE.AND P0, PT, R2, 0x1, PT ;  /* 0x000000010200780c */ /* 0x000fe20003f05270 */
[----:B0-----:R-:W-:Y:S01]  /*8000*/  VIADD R7, R20, 0xffffffff ;  /* 0xffffffff14077836 */ /* 0x001fe20000000000 */
[----:B-1-3--:R-:W-:Y:S01]  /*8010*/  SHF.R.U64 R0, R4, R27, R5 ;  /* 0x0000001b04007219 */ /* 0x00afe20000001205 */
[----:B------:R-:W-:Y:S01]  /*8020*/  IMAD.MOV R13, RZ, RZ, -R13 ;  /* 0x000000ffff0d7224 */ /* 0x000fe200078e0a0d */
[----:B------:R-:W-:Y:S01]  /*8030*/  LOP3.LUT R5, R10, R25, RZ, 0xc0, !PT ;  /* 0x000000190a057212 */ /* 0x000fe200078ec0ff */
[----:B------:R-:W-:Y:S01]  /*8040*/  IMAD.MOV.U32 R4, RZ, RZ, 0x1 ;  /* 0x00000001ff047424 */ /* 0x000fe200078e00ff */
[----:B------:R-:W-:Y:S01]  /*8050*/  LOP3.LUT R12, R12, R7, RZ, 0xc0, !PT ;  /* 0x000000070c0c7212 */ /* 0x000fe200078ec0ff */
[----:B------:R-:W-:Y:S02]  /*8060*/  IMAD.MOV R3, RZ, RZ, -R0 ;  /* 0x000000ffff037224 */ /* 0x000fe400078e0a00 */
[----:B------:R-:W-:Y:S02]  /*8070*/  IMAD R0, R26, R0, R5 ;  /* 0x000000001a007224 */ /* 0x000fe400078e0205 */
[----:B--2---:R-:W-:-:S02]  /*8080*/  IMAD R3, R3, R30, R14 ;  /* 0x0000001e03037224 */ /* 0x004fc400078e020e */
[----:B------:R-:W-:Y:S02]  /*8090*/  @P0 IMAD R21, R15, R13, R24 ;  /* 0x0000000d0f150224 */ /* 0x000fe400078e0218 */
[----:B------:R-:W-:Y:S01]  /*80a0*/  IMAD R5, R3, R20, R12 ;  /* 0x0000001403057224 */ /* 0x000fe200078e020c */
[----:B------:R-:W-:Y:S01]  /*80b0*/  PRMT R3, R4, 0x7610, R3 ;  /* 0x0000761004037816 */ /* 0x000fe20000000003 */
[----:B------:R-:W-:-:S05]  /*80c0*/  IMAD R0, R0, R31, R21 ;  /* 0x0000001f00007224 */ /* 0x000fca00078e0215 */
[----:B------:R-:W-:Y:S02]  /*80d0*/  SEL R123, R5, R0, !P0 ;  /* 0x00000000057b7207 */ /* 0x000fe40004000000 */
[----:B------:R-:W-:-:S07]  /*80e0*/  SEL R0, R0, R5, !P0 ;  /* 0x0000000500007207 */ /* 0x000fce0004000000 */
.L_x_220:
[----:B------:R-:W-:Y:S01]  /*80f0*/  LOP3.LUT P0, RZ, R3, 0xff, RZ, 0xc0, !PT ;  /* 0x000000ff03ff7812 */ /* 0x000fe2000780c0ff */
[----:B------:R-:W-:-:S12]  /*8100*/  IMAD.MOV.U32 R122, RZ, RZ, R0 ;  /* 0x000000ffff7a7224 */ /* 0x000fd800078e0000 */
[----:B------:R-:W-:Y:S05]  /*8110*/  @P0 BRA `(.L_x_223) ;  /* 0xffffff9000200947 */ /* 0x000fea000383ffff */
[----:B------:R-:W-:Y:S05]  /*8120*/  EXIT ;  /* 0x000000000000794d */ /* 0x000fea0003800000 */
.L_x_4:
[----:B0-----:R-:W-:Y:S01]  /*8130*/  ULDC.64 UR4, c[0x0][0x650] ;  /* 0x0001940000047ab9 */ /* 0x001fe20000000a00 */
        /* <DEDUP_REMOVED lines=25> */
.L_x_225:
[--C-:B------:R-:W-:Y:S01]  /*82d0*/  SHF.R.U64 R12, R10, R14, R11.reuse ;  /* 0x0000000e0a0c7219 */ /* 0x100fe2000000120b */
[----:B------:R-:W0:Y:S01]  /*82e0*/  LDC R22, c[0x0][0x618] ;  /* 0x00018600ff167b82 */ /* 0x000e220000000800 */
[----:B------:R-:W-:Y:S01]  /*82f0*/  I2FP.F32.U32 R6, R4 ;  /* 0x0000000400067245 */ /* 0x000fe20000201000 */
[----:B------:R-:W-:Y:S01]  /*8300*/  ULDC UR4, c[0x0][0x150] ;  /* 0x0000540000047ab9 */ /* 0x000fe20000000800 */
[----:B------:R-:W-:Y:S02]  /*8310*/  SHF.R.U32.HI R5, RZ, R14, R11 ;  /* 0x0000000eff057219 */ /* 0x000fe4000001160b */
[----:B------:R-:W-:Y:S01]  /*8320*/  IADD3 R9, P0, RZ, -R12, RZ ;  /* 0x8000000cff097210 */ /* 0x000fe20007f1e0ff */
[----:B------:R-:W-:Y:S01]  /*8330*/  FMUL R11, R6, UR4 ;  /* 0x00000004060b7c20 */ /* 0x000fe20008400000 */
[----:B------:R-:W-:Y:S01]  /*8340*/  ULDC UR4, c[0x0][0x154] ;  /* 0x0000550000047ab9 */ /* 0x000fe20000000800 */
[----:B------:R-:W1:Y:S02]  /*8350*/  LDC.64 R24, c[0x0][0x640] ;  /* 0x00019000ff187b82 */ /* 0x000e640000000a00 */
[----:B------:R-:W-:-:S02]  /*8360*/  IMAD.X R5, RZ, RZ, ~R5, P0 ;  /* 0x000000ffff057224 */ /* 0x000fc400000e0e05 */
[----:B------:R-:W2:Y:S01]  /*8370*/  F2I.U32.TRUNC.NTZ R11, R11 ;  /* 0x0000000b000b7305 */ /* 0x000ea2000020f000 */
[----:B------:R-:W-:-:S03]  /*8380*/  IMAD.WIDE.U32 R6, R9, R20, R16 ;  /* 0x0000001409067225 */ /* 0x000fc600078e0010 */
[----:B------:R-:W3:Y:S01]  /*8390*/  LDC R13, c[0x0][0x144] ;  /* 0x00005100ff0d7b82 */ /* 0x000ee20000000800 */
[----:B------:R-:W-:-:S04]  /*83a0*/  IMAD R8, R5, R20, RZ ;  /* 0x0000001405087224 */ /* 0x000fc800078e02ff */
[----:B------:R-:W-:Y:S02]  /*83b0*/  IMAD R5, R9, R21, R8 ;  /* 0x0000001509057224 */ /* 0x000fe400078e0208 */
[----:B------:R-:W-:Y:S01]  /*83c0*/  IMAD.MOV.U32 R8, RZ, RZ, -0x1 ;  /* 0xffffffffff087424 */ /* 0x000fe200078e00ff */
[----:B------:R-:W4:Y:S01]  /*83d0*/  LDC R14, c[0x0][0x608] ;  /* 0x00018200ff0e7b82 */ /* 0x000f220000000800 */
[----:B------:R-:W-:Y:S01]  /*83e0*/  IMAD.IADD R5, R7, 0x1, R5 ;  /* 0x0000000107057824 */ /* 0x000fe200078e0205 */
[----:B------:R-:W-:-:S04]  /*83f0*/  I2FP.F32.U32 R7, R3 ;  /* 0x0000000300077245 */ /* 0x000fc80000201000 */
[-C--:B0-----:R-:W-:Y:S01]  /*8400*/  SHF.R.U64 R10, R6, R22.reuse, R5 ;  /* 0x00000016060a7219 */ /* 0x081fe20000001205 */
[----:B--2---:R-:W-:Y:S01]  /*8410*/  IMAD.MOV R6, RZ, RZ, -R11 ;  /* 0x000000ffff067224 */ /* 0x004fe200078e0a0b */
[----:B------:R-:W0:Y:S01]  /*8420*/  LDC R9, c[0x0][0x658] ;  /* 0x00019600ff097b82 */ /* 0x000e220000000800 */
[----:B-1----:R-:W-:Y:S01]  /*8430*/  ISETP.NE.U32.AND P0, PT, R24, RZ, PT ;  /* 0x000000ff1800720c */ /* 0x002fe20003f05070 */
[----:B------:R-:W-:Y:S01]  /*8440*/  FMUL R7, R7, UR4 ;  /* 0x0000000407077c20 */ /* 0x000fe20008400000 */
[----:B------:R-:W-:Y:S02]  /*8450*/  SHF.R.U32.HI R5, RZ, R22, R5 ;  /* 0x00000016ff057219 */ /* 0x000fe40000011605 */
[----:B------:R-:W-:-:S03]  /*8460*/  ISETP.NE.AND.EX P0, PT, R25, RZ, PT, P0 ;  /* 0x000000ff1900720c */ /* 0x000fc60003f05300 */
[----:B------:R-:W1:Y:S01]  /*8470*/  LDC R20, c[0x0][0x148] ;  /* 0x00005200ff147b82 */ /* 0x000e620000000800 */
[----:B---3--:R-:W-:Y:S02]  /*8480*/  IMAD R23, R13, R6, R4 ;  /* 0x000000060d177224 */ /* 0x008fe400078e0204 */
[----:B------:R-:W-:-:S05]  /*8490*/  IMAD.MOV.U32 R6, RZ, RZ, 0x1 ;  /* 0x00000001ff067424 */ /* 0x000fca00078e00ff */
[----:B------:R-:W2:Y:S01]  /*84a0*/  LDC R21, c[0x0][0x600] ;  /* 0x00018000ff157b82 */ /* 0x000ea20000000800 */
[-CC-:B----4-:R-:W-:Y:S02]  /*84b0*/  SHF.R.U64 R13, R10, R14.reuse, R5.reuse ;  /* 0x0000000e0a0d7219 */ /* 0x190fe40000001205 */
[----:B------:R-:W-:Y:S02]  /*84c0*/  SHF.R.U32.HI R4, RZ, R14, R5 ;  /* 0x0000000eff047219 */ /* 0x000fe40000011605 */
[----:B------:R3:W4:Y:S03]  /*84d0*/  F2I.U32.TRUNC.NTZ R14, R7 ;  /* 0x00000007000e7305 */ /* 0x000726000020f000 */
[----:B------:R-:W1:Y:S01]  /*84e0*/  LDC R26, c[0x0][0x648] ;  /* 0x00019200ff1a7b82 */ /* 0x000e620000000800 */
[-C--:B0-----:R-:W-:Y:S02]  /*84f0*/  SHF.R.U64 R15, R13, R9.reuse, R4 ;  /* 0x000000090d0f7219 */ /* 0x081fe40000001204 */
[----:B------:R-:W-:-:S02]  /*8500*/  SHF.L.U32 R8, R8, R9, RZ ;  /* 0x0000000908087219 */ /* 0x000fc400000006ff */
[-C--:B------:R-:W-:Y:S01]  /*8510*/  SHF.R.U32.HI R5, RZ, R9.reuse, R4 ;  /* 0x00000009ff057219 */ /* 0x080fe20000011604 */
[----:B------:R-:W-:Y:S01]  /*8520*/  IMAD.MOV.U32 R4, RZ, RZ, R15 ;  /* 0x000000ffff047224 */ /* 0x000fe200078e000f */
[----:B------:R-:W-:Y:S01]  /*8530*/  SHF.L.U32 R22, R6, R9, RZ ;  /* 0x0000000906167219 */ /* 0x000fe200000006ff */
[----:B------:R-:W0:Y:S01]  /*8540*/  LDC R27, c[0x0][0x638] ;  /* 0x00018e00ff1b7b82 */ /* 0x000e220000000800 */
[----:B------:R-:W-:-:S07]  /*8550*/  LOP3.LUT R28, RZ, R8, RZ, 0x33, !PT ;  /* 0x00000008ff1c7212 */ /* 0x000fce00078e33ff */
        /* <DEDUP_REMOVED lines=12> */
.L_x_226:
[----:B------:R-:W-:Y:S01]  /*8620*/  ISETP.NE.AND P0, PT, R2, 0x1, PT ;  /* 0x000000010200780c */ /* 0x000fe20003f05270 */
[----:B--2---:R-:W-:Y:S01]  /*8630*/  VIADD R7, R21, 0xffffffff ;  /* 0xffffffff15077836 */ /* 0x004fe20000000000 */
[----:B-1----:R-:W-:Y:S01]  /*8640*/  SHF.R.U64 R5, R4, R26, R5 ;  /* 0x0000001a04057219 */ /* 0x002fe20000001205 */
[----:B------:R-:W-:Y:S01]  /*8650*/  IMAD.MOV R14, RZ, RZ, -R14 ;  /* 0x000000ffff0e7224 */ /* 0x000fe200078e0a0e */
[----:B------:R-:W-:Y:S01]  /*8660*/  LOP3.LUT R4, R13, R28, RZ, 0xc0, !PT ;  /* 0x0000001c0d047212 */ /* 0x000fe200078ec0ff */
[----:B------:R-:W-:Y:S01]  /*8670*/  IMAD.MOV.U32 R8, RZ, RZ, R12 ;  /* 0x000000ffff087224 */ /* 0x000fe200078e000c */
[----:B------:R-:W-:Y:S01]  /*8680*/  LOP3.LUT R10, R10, R7, RZ, 0xc0, !PT ;  /* 0x000000070a0a7212 */ /* 0x000fe200078ec0ff */
[----:B------:R-:W-:Y:S02]  /*8690*/  IMAD.MOV R6, RZ, RZ, -R5 ;  /* 0x000000ffff067224 */ /* 0x000fe400078e0a05 */
[----:B------:R-:W-:-:S04]  /*86a0*/  IMAD R4, R22, R5, R4 ;  /* 0x0000000516047224 */ /* 0x000fc800078e0204 */
[----:B------:R-:W-:Y:S02]  /*86b0*/  @P0 IMAD R23, R20, R14, R3 ;  /* 0x0000000e14170224 */ /* 0x000fe400078e0203 */
[----:B0-----:R-:W-:Y:S02]  /*86c0*/  IMAD R3, R6, R27, R15 ;  /* 0x0000001b06037224 */ /* 0x001fe400078e020f */
[----:B------:R-:W-:Y:S02]  /*86d0*/  IMAD R7, R4, R29, R23 ;  /* 0x0000001d04077224 */ /* 0x000fe400078e0217 */
[----:B------:R-:W-:Y:S02]  /*86e0*/  IMAD R4, R3, R21, R10 ;  /* 0x0000001503047224 */ /* 0x000fe400078e020a */
[----:B------:R-:W-:-:S03]  /*86f0*/  IMAD.MOV.U32 R6, RZ, RZ, 0x1 ;  /* 0x00000001ff067424 */ /* 0x000fc600078e00ff */
[----:B------:R-:W-:Y:S02]  /*8700*/  SEL R9, R4, R7, !P0 ;  /* 0x0000000704097207 */ /* 0x000fe40004000000 */
[----:B------:R-:W-:-:S07]  /*8710*/  SEL R7, R7, R4, !P0 ;  /* 0x0000000407077207 */ /* 0x000fce0004000000 */
.L_x_224:
[----:B------:R-:W-:-:S08]  /*8720*/  NOP ;  /* 0x0000000000007918 */ /* 0x000fd00000000000 */
[----:B------:R-:W0:-:S00]  /*8730*/  USETMAXREG.DEALLOC.CTAPOOL 0x28 ;  /* 0x00000028000079c8 */ /* 0x000e0000080e0500 */
[----:B0-----:R-:W-:-:S13]  /*8740*/  ISETP.NE.AND P0, PT, R0, RZ, PT ;  /* 0x000000ff0000720c */ /* 0x001fda0003f05270 */
[----:B------:R-:W-:Y:S05]  /*8750*/  @P0 EXIT ;  /* 0x000000000000094d */ /* 0x000fea0003800000 */
[----:B------:R-:W-:Y:S01]  /*8760*/  LOP3.LUT P0, RZ, R6, 0xff, RZ, 0xc0, !PT ;  /* 0x000000ff06ff7812 */ /* 0x000fe2000780c0ff */
[----:B------:R-:W-:Y:S02]  /*8770*/  IMAD.MOV.U32 R0, RZ, RZ, 0x1 ;  /* 0x00000001ff007424 */ /* 0x000fe400078e00ff */
[----:B------:R-:W-:-:S10]  /*8780*/  IMAD.MOV.U32 R12, RZ, RZ, RZ ;  /* 0x000000ffff0c7224 */ /* 0x000fd400078e00ff */
[----:B------:R-:W-:Y:S05]  /*8790*/  @!P0 BRA `(.L_x_227) ;  /* 0x0000000c00308947 */ /* 0x000fea0003800000 */
[----:B------:R-:W0:Y:S01]  /*87a0*/  LDC R0, c[0x0][0x28c] ;  /* 0x0000a300ff007b82 */ /* 0x000e220000000800 */
[----:B------:R-:W-:Y:S01]  /*87b0*/  ULDC UR5, c[0x0][0x600] ;  /* 0x0001800000057ab9 */ /* 0x000fe20000000800 */
[----:B------:R-:W-:Y:S01]  /*87c0*/  ULDC UR4, c[0x0][0xc] ;  /* 0x0000030000047ab9 */ /* 0x000fe20000000800 */
[----:B------:R-:W-:Y:S01]  /*87d0*/  UIADD3 UR16, UR5, -0x1, URZ ;  /* 0xffffffff05107890 */ /* 0x000fe2000fffe03f */
[C---:B------:R-:W-:Y:S01]  /*87e0*/  LOP3.LUT P2, RZ, R18.reuse, 0x7f, RZ, 0xc0, !PT ;  /* 0x0000007f12ff7812 */ /* 0x040fe2000784c0ff */
[----:B------:R-:W-:Y:S01]  /*87f0*/  ULDC UR6, c[0x0][0x658] ;  /* 0x0001960000067ab9 */ /* 0x000fe20000000800 */
[----:B------:R-:W-:Y:S01]  /*8800*/  ULDC UR5, c[0x0][0x10] ;  /* 0x0000040000057ab9 */ /* 0x000fe20000000800 */
[----:B------:R-:W-:Y:S01]  /*8810*/  UMOV UR7, 0xffffffff ;  /* 0xffffffff00077882 */ /* 0x000fe20000000000 */
[----:B------:R-:W-:Y:S01]  /*8820*/  UMOV UR8, 0x1 ;  /* 0x0000000100087882 */ /* 0x000fe20000000000 */
[----:B------:R-:W-:Y:S01]  /*8830*/  UIMAD.WIDE.U32 UR4, UR4, UR5, URZ ;  /* 0x00000005040472a5 */ /* 0x000fe2000f8e003f */
[----:B------:R-:W-:Y:S01]  /*8840*/  LOP3.LUT P0, RZ, R18, 0x1f, RZ, 0xc0, !PT ;  /* 0x0000001f12ff7812 */ /* 0x000fe2000780c0ff */
[----:B------:R-:W-:Y:S01]  /*8850*/  USHF.L.U32 UR7, UR7, UR6, URZ ;  /* 0x0000000607077299 */ /* 0x000fe2000800063f */
[----:B------:R-:W-:Y:S01]  /*8860*/  BSSY B0, `(.L_x_227) ;  /* 0x00000bf000007945 */ /* 0x000fe20003800000 */
[----:B------:R-:W-:Y:S01]  /*8870*/  USHF.L.U32 UR18, UR8, UR6, URZ ;  /* 0x0000000608127299 */ /* 0x000fe2000800063f */
[----:B------:R-:W-:Y:S01]  /*8880*/  IMAD.MOV.U32 R13, RZ, RZ, 0x1 ;  /* 0x00000001ff0d7424 */ /* 0x000fe200078e00ff */
[----:B------:R-:W-:Y:S01]  /*8890*/  LOP3.LUT R11, R19, 0x2, RZ, 0xfc, !PT ;  /* 0x00000002130b7812 */ /* 0x000fe200078efcff */
[----:B------:R-:W-:Y:S01]  /*88a0*/  ULDC UR6, c[0x0][0x14] ;  /* 0x0000050000067ab9 */ /* 0x000fe20000000800 */
[----:B------:R-:W-:Y:S01]  /*88b0*/  PLOP3.LUT P0, PT, P0, P2, PT, 0x8a, 0x0 ;  /* 0x000000000000781c */ /* 0x000fe20000705172 */
[----:B------:R-:W-:Y:S01]  /*88c0*/  UIMAD.WIDE.U32 UR20, UR4, UR6, URZ ;  /* 0x00000006041472a5 */ /* 0x000fe2000f8e003f */
[----:B------:R-:W-:Y:S01]  /*88d0*/  IMAD.MOV.U32 R12, RZ, RZ, RZ ;  /* 0x000000ffff0c7224 */ /* 0x000fe200078e00ff */
[----:B------:R-:W-:-:S02]  /*88e0*/  UIMAD UR13, UR5, UR6, URZ ;  /* 0x00000006050d72a4 */ /* 0x000fc4000f8e023f */
[----:B------:R-:W-:Y:S01]  /*88f0*/  ULOP3.LUT UR17, URZ, UR7, URZ, 0x33, !UPT ;  /* 0x000000073f117292 */ /* 0x000fe2000f8e333f */
[----:B0-----:R-:W-:Y:S01]  /*8900*/  VIADD R0, R0, 0xf ;  /* 0x0000000f00007836 */ /* 0x001fe20000000000 */
[----:B------:R-:W-:Y:S01]  /*8910*/  UIADD3 UR13, UR21, UR13, URZ ;  /* 0x0000000d150d7290 */ /* 0x000fe2000fffe03f */
[----:B------:R-:W-:-:S03]  /*8920*/  ULDC.64 UR22, c[0x0][0x198] ;  /* 0x0000660000167ab9 */ /* 0x000fc60000000a00 */
[----:B------:R-:W-:-:S04]  /*8930*/  SHF.R.S32.HI R3, RZ, 0x1f, R0 ;  /* 0x0000001fff037819 */ /* 0x000fc80000011400 */
[----:B------:R-:W-:Y:S01]  /*8940*/  LEA.HI R3, R3, R0, RZ, 0x4 ;  /* 0x0000000003037211 */ /* 0x000fe200078f20ff */
[----:B------:R-:W-:-:S03]  /*8950*/  IMAD.MOV.U32 R0, RZ, RZ, 0x1 ;  /* 0x00000001ff007424 */ /* 0x000fc600078e00ff */
[----:B------:R-:W-:-:S05]  /*8960*/  SHF.R.S32.HI R3, RZ, 0x4, R3 ;  /* 0x00000004ff037819 */ /* 0x000fca0000011403 */
[----:B------:R-:W-:-:S07]  /*8970*/  VIADD R10, R3, 0x1 ;  /* 0x00000001030a7836 */ /* 0x000fce0000000000 */
.L_x_239:
[----:B------:R-:W-:-:S03]  /*8980*/  UMOV UR4, 0xffffffff ;  /* 0xffffffff00047882 */ /* 0x000fc60000000000 */
[----:B------:R-:W-:Y:S05]  /*8990*/  BRA.DIV UR4, `(.L_x_228) ;  /* 0x0000001a04247947 */ /* 0x000fea000b800000 */
[----:B------:R-:W-:-:S13]  /*89a0*/  ELECT P6, URZ, PT ;  /* 0x00000000003f782f */ /* 0x000fda00038c0000 */
.L_x_268:
[----:B------:R-:W0:Y:S01]  /*89b0*/  LDC R4, c[0x0][0x28c] ;  /* 0x0000a300ff047b82 */ /* 0x000e220000000800 */
[----:B------:R-:W-:Y:S01]  /*89c0*/  BSSY B1, `(.L_x_229) ;  /* 0x0000037000017945 */ /* 0x000fe20003800000 */
[----:B0-----:R-:W-:-:S13]  /*89d0*/  ISETP.LT.OR P6, PT, R4, 0x1, !P6 ;  /* 0x000000010400780c */ /* 0x001fda00077c1670 */
[----:B------:R-:W-:Y:S05]  /*89e0*/  @P6 BRA `(.L_x_230) ;  /* 0x0000000000d06947 */ /* 0x000fea0003800000 */
[----:B------:R-:W-:Y:S02]  /*89f0*/  IMAD R15, R9, 0xc0, RZ ;  /* 0x000000c0090f7824 */ /* 0x000fe400078e02ff */
[----:B------:R-:W-:Y:S02]  /*8a00*/  IMAD.SHL.U32 R18, R7, 0x80, RZ ;  /* 0x0000008007127824 */ /* 0x000fe400078e00ff */
[----:B------:R-:W-:Y:S02]  /*8a10*/  IMAD.MOV.U32 R20, RZ, RZ, RZ ;  /* 0x000000ffff147224 */ /* 0x000fe400078e00ff */
[----:B------:R-:W-:Y:S02]  /*8a20*/  IMAD.MOV.U32 R4, RZ, RZ, R10 ;  /* 0x000000ffff047224 */ /* 0x000fe400078e000a */
[----:B------:R-:W-:Y:S02]  /*8a30*/  IMAD.MOV.U32 R5, RZ, RZ, R0 ;  /* 0x000000ffff057224 */ /* 0x000fe400078e0000 */
[----:B------:R-:W-:-:S07]  /*8a40*/  IMAD.MOV.U32 R6, RZ, RZ, R12 ;  /* 0x000000ffff067224 */ /* 0x000fce00078e000c */
.L_x_234:
[----:B------:R-:W0:Y:S01]  /*8a50*/  S2R R14, SR_CgaCtaId ;  /* 0x00000000000e7919 */ /* 0x000e220000008800 */
[----:B------:R-:W-:Y:S01]  /*8a60*/  MOV R7, 0x400 ;  /* 0x0000040000077802 */ /* 0x000fe20000000f00 */
[----:B------:R-:W1:Y:S03]  /*8a70*/  @!P2 LDC R9, c[0x0][0x500] ;  /* 0x00014000ff09ab82 */ /* 0x000e660000000800 */
[----:B0-----:R-:W-:Y:S02]  /*8a80*/  LEA R21, R14, R7, 0x18 ;  /* 0x000000070e157211 */ /* 0x001fe400078ec0ff */
[----:B------:R-:W-:-:S03]  /*8a90*/  SHF.L.U32 R7, R5, 0x1f, RZ ;  /* 0x0000001f05077819 */ /* 0x000fc600000006ff */
[----:B------:R-:W-:-:S04]  /*8aa0*/  IMAD R14, R6, 0x8, R21 ;  /* 0x00000008060e7824 */ /* 0x000fc800078e0215 */
[----:B------:R-:W0:Y:S02]  /*8ab0*/  SYNCS.PHASECHK.TRANS64.TRYWAIT P1, [R14+URZ+0xb0], R7 ;  /* 0x0000b0070e0075a7 */ /* 0x000e24000802017f */
[----:B01----:R-:W-:Y:S05]  /*8ac0*/  @!P1 BRA `(.L_x_231) ;  /* 0x0000001400f89947 */ /* 0x003fea0003800000 */
.L_x_269:
[----:B0-----:R-:W-:Y:S01]  /*8ad0*/  PRMT R7, R11, 0x9910, RZ ;  /* 0x000099100b077816 */ /* 0x001fe200000000ff */
[----:B------:R0:W-:Y:S03]  /*8ae0*/  @!P2 SYNCS.ARRIVE.TRANS64 RZ, [R14+URZ], R9 ;  /* 0x000000090effa9a7 */ /* 0x0001e6000800003f */
[----:B------:R-:W-:-:S13]  /*8af0*/  ISETP.NE.AND P1, PT, R7, 0x2, PT ;  /* 0x000000020700780c */ /* 0x000fda0003f25270 */
[----:B0-----:R-:W-:Y:S05]  /*8b00*/  @P1 BRA `(.L_x_232) ;  /* 0x0000000000041947 */ /* 0x001fea0003800000 */
[----:B------:R-:W-:Y:S01]  /*8b10*/  BPT.TRAP 0x1 ;  /* 0x000000040000795c */ /* 0x000fe20000300000 */
.L_x_232:
[----:B------:R-:W-:Y:S05]  /*8b20*/  @P0 BRA `(.L_x_233) ;  /* 0x0000000000040947 */ /* 0x000fea0003800000 */
[----:B------:R-:W-:Y:S01]  /*8b30*/  BPT.TRAP 0x1 ;  /* 0x000000040000795c */ /* 0x000fe20000300000 */
.L_x_233:
[--C-:B------:R-:W-:Y:S01]  /*8b40*/  IMAD R7, R6, 0x1000, R21.reuse ;  /* 0x0000100006077824 */ /* 0x100fe200078e0215 */
[----:B------:R-:W-:Y:S01]  /*8b50*/  R2UR UR9, R14 ;  /* 0x000000000e0972ca */ /* 0x000fe200000e0000 */
[----:B------:R-:W-:Y:S01]  /*8b60*/  IMAD R21, R6, 0x1800, R21 ;  /* 0x0000180006157824 */ /* 0x000fe200078e0215 */
[----:B------:R-:W-:Y:S01]  /*8b70*/  UIADD3 UR4, UP0, UR22, 0xf0, URZ ;  /* 0x000000f016047890 */ /* 0x000fe2000ff1e03f */
[----:B------:R-:W-:Y:S01]  /*8b80*/  VIADD R4, R4, 0xffffffff ;  /* 0xffffffff04047836 */ /* 0x000fe20000000000 */
[----:B------:R-:W-:Y:S01]  /*8b90*/  R2UR UR5, R7 ;  /* 0x00000000070572ca */ /* 0x000fe200000e0000 */
[----:B------:R-:W-:Y:S01]  /*8ba0*/  UIADD3 UR24, UP1, UR22, 0x1f0, URZ ;  /* 0x000001f016187890 */ /* 0x000fe2000ff3e03f */
[----:B------:R-:W-:Y:S01]  /*8bb0*/  R2UR UR8, R21 ;  /* 0x00000000150872ca */ /* 0x000fe200000e0000 */
[----:B------:R-:W-:Y:S01]  /*8bc0*/  VIADD R6, R6, 0x1 ;  /* 0x0000000106067836 */ /* 0x000fe20000000000 */
[----:B------:R-:W-:Y:S01]  /*8bd0*/  R2UR UR11, R18 ;  /* 0x00000000120b72ca */ /* 0x000fe200000e0000 */
[----:B------:R-:W-:Y:S01]  /*8be0*/  UIADD3.X UR25, URZ, UR23, URZ, UP1, !UPT ;  /* 0x000000173f197290 */ /* 0x000fe20008ffe43f */
[----:B------:R-:W-:Y:S01]  /*8bf0*/  R2UR UR10, R20 ;  /* 0x00000000140a72ca */ /* 0x000fe200000e0000 */
[----:B------:R-:W-:Y:S01]  /*8c00*/  UMOV UR6, 0x0 ;  /* 0x0000000000067882 */ /* 0x000fe20000000000 */
[----:B------:R-:W-:Y:S01]  /*8c10*/  R2UR UR12, R8 ;  /* 0x00000000080c72ca */ /* 0x000fe200000e0000 */
[----:B------:R-:W-:Y:S01]  /*8c20*/  UMOV UR7, 0x10000000 ;  /* 0x1000000000077882 */ /* 0x000fe20000000000 */
[----:B------:R-:W-:Y:S01]  /*8c30*/  R2UR UR19, R15 ;  /* 0x000000000f1372ca */ /* 0x000fe200000e0000 */
[----:B------:R-:W-:Y:S01]  /*8c40*/  VIADD R20, R20, 0x10 ;  /* 0x0000001014147836 */ /* 0x000fe20000000000 */
[----:B------:R-:W-:Y:S01]  /*8c50*/  ISETP.GT.AND P3, PT, R4, 0x1, PT ;  /* 0x000000010400780c */ /* 0x000fe20003f64270 */
[----:B------:R-:W-:Y:S01]  /*8c60*/  UIADD3 UR14, UR5, 0x280, URZ ;  /* 0x00000280050e7890 */ /* 0x000fe2000fffe03f */
[----:B------:R-:W-:Y:S01]  /*8c70*/  ISETP.NE.AND P1, PT, R6, 0x16, PT ;  /* 0x000000160600780c */ /* 0x000fe20003f25270 */
[----:B------:R-:W-:-:S02]  /*8c80*/  UIADD3.X UR5, URZ, UR23, URZ, UP0, !UPT ;  /* 0x000000173f057290 */ /* 0x000fc400087fe43f */
[----:B------:R-:W-:Y:S01]  /*8c90*/  UIADD3 UR15, UR8, 0x16280, URZ ;  /* 0x00016280080f7890 */ /* 0x000fe2000fffe03f */
[----:B------:R-:W-:Y:S02]  /*8ca0*/  SEL R14, RZ, 0x1, P1 ;  /* 0x00000001ff0e7807 */ /* 0x000fe40000800000 */
[----:B------:R-:W-:Y:S01]  /*8cb0*/  UMOV UR8, UR14 ;  /* 0x0000000e00087c82 */ /* 0x000fe20008000000 */
[----:B------:R-:W-:Y:S02]  /*8cc0*/  SEL R6, R6, RZ, P1 ;  /* 0x000000ff06067207 */ /* 0x000fe40000800000 */
[----:B------:R-:W-:Y:S01]  /*8cd0*/  LOP3.LUT R5, R5, R14, RZ, 0x3c, !PT ;  /* 0x0000000e05057212 */ /* 0x000fe200078e3cff */
[----:B------:R0:W-:Y:S02]  /*8ce0*/  UTMALDG.3D [UR8], [UR4], desc[UR6] ;  /* 0x00000608040075b4 */ /* 0x0001e40008011000 */
[----:B0-----:R-:W-:Y:S01]  /*8cf0*/  UMOV UR8, UR15 ;  /* 0x0000000f00087c82 */ /* 0x001fe20008000000 */
[----:B------:R-:W-:-:S02]  /*8d00*/  UMOV UR11, UR19 ;  /* 0x00000013000b7c82 */ /* 0x000fc40008000000 */
[----:B------:R0:W-:Y:S02]  /*8d10*/  UTMALDG.3D [UR8], [UR24], desc[UR6] ;  /* 0x00000608180075b4 */ /* 0x0001e40008011000 */
[----:B0-----:R-:W-:Y:S05]  /*8d20*/  @P3 BRA `(.L_x_234) ;  /* 0xfffffffc00483947 */ /* 0x001fea000383ffff */
.L_x_230:
[----:B------:R-:W-:Y:S05]  /*8d30*/  BSYNC B1 ;  /* 0x0000000000017941 */ /* 0x000fea0003800000 */
.L_x_229:
[----:B------:R-:W-:Y:S01]  /*8d40*/  LOP3.LUT P3, RZ, R13, 0xff, RZ, 0xc0, !PT ;  /* 0x000000ff0dff7812 */ /* 0x000fe2000786c0ff */
[----:B------:R-:W-:Y:S01]  /*8d50*/  IMAD.IADD R12, R3, 0x1, R12 ;  /* 0x00000001030c7824 */ /* 0x000fe200078e020c */
[----:B------:R-:W-:Y:S01]  /*8d60*/  IADD3 R16, P4, R16, UR20, RZ ;  /* 0x0000001410107c10 */ /* 0x000fe2000ff9e0ff */
[----:B------:R-:W-:Y:S01]  /*8d70*/  ULDC.64 UR4, c[0x0][0x650] ;  /* 0x0001940000047ab9 */ /* 0x000fe20000000a00 */
[----:B------:R-:W-:Y:S01]  /*8d80*/  BSSY B1, `(.L_x_235) ;  /* 0x000006a000017945 */ /* 0x000fe20003800000 */
[----:B------:R-:W-:Y:S01]  /*8d90*/  IMAD.MOV.U32 R9, RZ, RZ, -0x1 ;  /* 0xffffffffff097424 */ /* 0x000fe200078e00ff */
[----:B------:R-:W-:Y:S01]  /*8da0*/  ISETP.GT.U32.AND P1, PT, R12, 0x15, PT ;  /* 0x000000150c00780c */ /* 0x000fe20003f24070 */
[----:B------:R-:W-:Y:S01]  /*8db0*/  IMAD.MOV.U32 R8, RZ, RZ, -0x1 ;  /* 0xffffffffff087424 */ /* 0x000fe200078e00ff */
[----:B------:R-:W-:Y:S02]  /*8dc0*/  IADD3.X R17, R17, UR13, RZ, P4, !PT ;  /* 0x0000000d11117c10 */ /* 0x000fe4000a7fe4ff */
[----:B------:R-:W-:-:S02]  /*8dd0*/  ISETP.LT.U32.AND P1, PT, R3, 0x16, P1 ;  /* 0x000000160300780c */ /* 0x000fc40000f21070 */
[----:B------:R-:W-:Y:S01]  /*8de0*/  PRMT R13, RZ, 0x7610, R13 ;  /* 0x00007610ff0d7816 */ /* 0x000fe2000000000d */
[----:B------:R-:W0:Y:S01]  /*8df0*/  @P3 S2R R5, SR_CgaCtaId ;  /* 0x0000000000053919 */ /* 0x000e220000008800 */
[----:B------:R-:W-:-:S04]  /*8e00*/  @P3 MOV R4, 0x400 ;  /* 0x0000040000043802 */ /* 0x000fc80000000f00 */
[----:B0-----:R-:W-:Y:S01]  /*8e10*/  @P3 LEA R6, R5, R4, 0x18 ;  /* 0x0000000405063211 */ /* 0x001fe200078ec0ff */
[----:B------:R-:W-:-:S03]  /*8e20*/  IMAD.WIDE.U32 R4, R12, -0x45d1745d, RZ ;  /* 0xba2e8ba30c047825 */ /* 0x000fc600078e00ff */
[----:B------:R0:W-:Y:S01]  /*8e30*/  @P3 SYNCS.ARRIVE.TRANS64.A1T0 RZ, [R6+URZ+0x178], RZ ;  /* 0x000178ff06ff39a7 */ /* 0x0001e2000810003f */
[----:B------:R-:W-:Y:S02]  /*8e40*/  ISETP.GE.U32.AND P3, PT, R3, 0x16, PT ;  /* 0x000000160300780c */ /* 0x000fe40003f66070 */
[----:B------:R-:W-:Y:S02]  /*8e50*/  SHF.R.U32.HI R7, RZ, 0x4, R5 ;  /* 0x00000004ff077819 */ /* 0x000fe40000011605 */
[----:B------:R-:W-:Y:S02]  /*8e60*/  SEL R5, RZ, 0x1, !P1 ;  /* 0x00000001ff057807 */ /* 0x000fe40004800000 */
[----:B------:R-:W-:Y:S01]  /*8e70*/  ISETP.GE.U32.AND P1, PT, R16, UR4, PT ;  /* 0x0000000410007c0c */ /* 0x000fe2000bf26070 */
[----:B------:R-:W-:Y:S01]  /*8e80*/  IMAD R12, R7, -0x16, R12 ;  /* 0xffffffea070c7824 */ /* 0x000fe200078e020c */
[----:B------:R-:W-:Y:S02]  /*8e90*/  LOP3.LUT R0, R0, R5, RZ, 0x3c, !PT ;  /* 0x0000000500007212 */ /* 0x000fe400078e3cff */
[----:B------:R-:W-:-:S02]  /*8ea0*/  ISETP.GE.U32.AND.EX P1, PT, R17, UR5, PT, P1 ;  /* 0x0000000511007c0c */ /* 0x000fc4000bf26110 */
[----:B------:R-:W-:Y:S02]  /*8eb0*/  PRMT R4, RZ, 0x7610, R4 ;  /* 0x00007610ff047816 */ /* 0x000fe40000000004 */
[----:B------:R-:W-:Y:S01]  /*8ec0*/  @P3 LOP3.LUT R0, R0, 0x1, R7, 0x78, !PT ;  /* 0x0000000100003812 */ /* 0x000fe200078e7807 */
[----:B------:R-:W-:-:S08]  /*8ed0*/  IMAD.MOV.U32 R7, RZ, RZ, -0x1 ;  /* 0xffffffffff077424 */ /* 0x000fd000078e00ff */
[----:B0-----:R-:W-:Y:S05]  /*8ee0*/  @P1 BRA `(.L_x_236) ;  /* 0x00000004004c1947 */ /* 0x001fea0003800000 */
[----:B------:R-:W-:Y:S01]  /*8ef0*/  ULDC.64 UR4, c[0x0][0x628] ;  /* 0x00018a0000047ab9 */ /* 0x000fe20000000a00 */
[----:B------:R-:W0:Y:S01]  /*8f00*/  S2R R15, SR_CTAID.X ;  /* 0x00000000000f7919 */ /* 0x000e220000002500 */
[----:B------:R-:W-:Y:S01]  /*8f10*/  ISETP.NE.U32.AND P1, PT, RZ, UR4, PT ;  /* 0x00000004ff007c0c */ /* 0x000fe2000bf25070 */
[----:B------:R-:W-:Y:S01]  /*8f20*/  ULDC UR7, c[0x0][0x630] ;  /* 0x00018c0000077ab9 */ /* 0x000fe20000000800 */
[----:B------:R-:W-:Y:S01]  /*8f30*/  IMAD.MOV.U32 R4, RZ, RZ, R16 ;  /* 0x000000ffff047224 */ /* 0x000fe200078e0010 */
[----:B------:R-:W1:Y:S01]  /*8f40*/  S2R R14, SR_CTAID.Y ;  /* 0x00000000000e7919 */ /* 0x000e620000002600 */
[----:B------:R-:W-:Y:S01]  /*8f50*/  ISETP.NE.AND.EX P1, PT, RZ, UR5, PT, P1 ;  /* 0x00000005ff007c0c */ /* 0x000fe2000bf25310 */
[----:B------:R-:W-:-:S12]  /*8f60*/  IMAD.MOV.U32 R5, RZ, RZ, R17 ;  /* 0x000000ffff057224 */ /* 0x000fd800078e0011 */
[----:B------:R-:W-:Y:S05]  /*8f70*/  @!P1 BRA `(.L_x_237) ;  /* 0x0000000000289947 */ /* 0x000fea0003800000 */
[----:B------:R-:W-:Y:S02]  /*8f80*/  ULDC UR6, c[0x0][0x634] ;  /* 0x00018d0000067ab9 */ /* 0x000fe40000000800 */
[----:B------:R-:W-:-:S05]  /*8f90*/  IADD3 R9, P1, R16, UR6, RZ ;  /* 0x0000000610097c10 */ /* 0x000fca000ff3e0ff */
[----:B------:R-:W-:-:S04]  /*8fa0*/  IMAD.X R21, RZ, RZ, R17, P1 ;  /* 0x000000ffff157224 */ /* 0x000fc800008e0611 */
[----:B------:R-:W-:-:S04]  /*8fb0*/  IMAD.WIDE.U32 R6, R21, UR4, RZ ;  /* 0x0000000415067c25 */ /* 0x000fc8000f8e00ff */
[----:B------:R-:W-:-:S04]  /*8fc0*/  IMAD.WIDE.U32 R6, P1, R9, UR5, R6 ;  /* 0x0000000509067c25 */ /* 0x000fc8000f820006 */
[----:B------:R-:W-:-:S04]  /*8fd0*/  IMAD.WIDE.U32 R8, R9, UR4, RZ ;  /* 0x0000000409087c25 */ /* 0x000fc8000f8e00ff */
[----:B------:R-:W-:Y:S01]  /*8fe0*/  IMAD.X R5, RZ, RZ, RZ, P1 ;  /* 0x000000ffff057224 */ /* 0x000fe200008e06ff */
[----:B------:R-:W-:Y:S01]  /*8ff0*/  IADD3 RZ, P1, R9, R6, RZ ;  /* 0x0000000609ff7210 */ /* 0x000fe20007f3e0ff */
[----:B------:R-:W-:-:S04]  /*9000*/  IMAD.MOV.U32 R4, RZ, RZ, R7 ;  /* 0x000000ffff047224 */ /* 0x000fc800078e0007 */
[----:B------:R-:W-:-:S08]  /*9010*/  IMAD.WIDE.U32.X R4, R21, UR5, R4, P1 ;  /* 0x0000000515047c25 */ /* 0x000fd000088e0404 */
.L_x_237:
[--C-:B------:R-:W-:Y:S01]  /*9020*/  SHF.R.U64 R8, R4, UR7, R5.reuse ;  /* 0x0000000704087c19 */ /* 0x100fe20008001205 */
[----:B------:R-:W-:Y:S01]  /*9030*/  ULDC.64 UR4, c[0x0][0x620] ;  /* 0x0001880000047ab9 */ /* 0x000fe20000000a00 */
[----:B------:R-:W-:Y:S01]  /*9040*/  SHF.R.U32.HI R4, RZ, UR7, R5 ;  /* 0x00000007ff047c19 */ /* 0x000fe20008011605 */
[----:B------:R-:W2:Y:S01]  /*9050*/  LDC R24, c[0x0][0x144] ;  /* 0x00005100ff187b82 */ /* 0x000ea20000000800 */
[----:B------:R-:W-:Y:S01]  /*9060*/  IADD3 R7, P1, RZ, -R8, RZ ;  /* 0x80000008ff077210 */ /* 0x000fe20007f3e0ff */
[----:B------:R-:W-:Y:S01]  /*9070*/  ULDC.64 UR8, c[0x0][0x640] ;  /* 0x0001900000087ab9 */ /* 0x000fe20000000a00 */
[----:B0-----:R-:W-:Y:S01]  /*9080*/  I2FP.F32.U32 R9, R15 ;  /* 0x0000000f00097245 */ /* 0x001fe20000201000 */
[----:B------:R-:W-:Y:S02]  /*9090*/  ULDC UR6, c[0x0][0x608] ;  /* 0x0001820000067ab9 */ /* 0x000fe40000000800 */
[----:B------:R-:W-:Y:S01]  /*90a0*/  IMAD.X R4, RZ, RZ, ~R4, P1 ;  /* 0x000000ffff047224 */ /* 0x000fe200008e0e04 */
[----:B------:R-:W-:Y:S01]  /*90b0*/  ISETP.NE.U32.AND P1, PT, RZ, UR8, PT ;  /* 0x00000008ff007c0c */ /* 0x000fe2000bf25070 */
[----:B------:R-:W0:Y:S02]  /*90c0*/  LDC R21, c[0x0][0x148] ;  /* 0x00005200ff157b82 */ /* 0x000e240000000800 */
[----:B------:R-:W-:Y:S01]  /*90d0*/  IMAD R6, R4, UR4, RZ ;  /* 0x0000000404067c24 */ /* 0x000fe2000f8e02ff */
[----:B------:R-:W-:Y:S01]  /*90e0*/  ISETP.NE.AND.EX P1, PT, RZ, UR9, PT, P1 ;  /* 0x00000009ff007c0c */ /* 0x000fe2000bf25310 */
[----:B------:R-:W-:Y:S01]  /*90f0*/  IMAD.WIDE.U32 R4, R7, UR4, R16 ;  /* 0x0000000407047c25 */ /* 0x000fe2000f8e0010 */
[----:B------:R-:W-:-:S03]  /*9100*/  ULDC UR4, c[0x0][0x150] ;  /* 0x0000540000047ab9 */ /* 0x000fc60000000800 */
[----:B------:R-:W-:Y:S02]  /*9110*/  IMAD R7, R7, UR5, R6 ;  /* 0x0000000507077c24 */ /* 0x000fe4000f8e0206 */
[----:B------:R-:W-:Y:S01]  /*9120*/  FMUL R6, R9, UR4 ;  /* 0x0000000409067c20 */ /* 0x000fe20008400000 */
[----:B------:R-:W-:Y:S01]  /*9130*/  ULDC UR4, c[0x0][0x618] ;  /* 0x0001860000047ab9 */ /* 0x000fe20000000800 */
[----:B------:R-:W-:Y:S01]  /*9140*/  ULDC UR5, c[0x0][0x154] ;  /* 0x0000550000057ab9 */ /* 0x000fe20000000800 */
[----:B------:R-:W-:-:S03]  /*9150*/  IMAD.IADD R5, R5, 0x1, R7 ;  /* 0x0000000105057824 */ /* 0x000fc600078e0207 */
[----:B------:R-:W3:Y:S02]  /*9160*/  F2I.U32.TRUNC.NTZ R6, R6 ;  /* 0x0000000600067305 */ /* 0x000ee4000020f000 */
[----:B------:R-:W-:Y:S02]  /*9170*/  SHF.R.U64 R9, R4, UR4, R5 ;  /* 0x0000000404097c19 */ /* 0x000fe40008001205 */
[----:B-1----:R-:W-:-:S05]  /*9180*/  I2FP.F32.U32 R4, R14 ;  /* 0x0000000e00047245 */ /* 0x002fca0000201000 */
[----:B------:R-:W-:Y:S01]  /*9190*/  FMUL R22, R4, UR5 ;  /* 0x0000000504167c20 */ /* 0x000fe20008400000 */
[----:B------:R-:W-:Y:S01]  /*91a0*/  SHF.R.U32.HI R4, RZ, UR4, R5 ;  /* 0x00000004ff047c19 */ /* 0x000fe20008011605 */
[----:B------:R-:W-:-:S03]  /*91b0*/  ULDC UR4, c[0x0][0x658] ;  /* 0x0001960000047ab9 */ /* 0x000fc60000000800 */
[--C-:B------:R-:W-:Y:S01]  /*91c0*/  SHF.R.U64 R20, R9, UR6, R4.reuse ;  /* 0x0000000609147c19 */ /* 0x100fe20008001204 */
[----:B------:R-:W1:Y:S01]  /*91d0*/  F2I.U32.TRUNC.NTZ R22, R22 ;  /* 0x0000001600167305 */ /* 0x000e62000020f000 */
[----:B------:R-:W-:Y:S01]  /*91e0*/  SHF.R.U32.HI R5, RZ, UR6, R4 ;  /* 0x00000006ff057c19 */ /* 0x000fe20008011604 */
[----:B---3--:R-:W-:-:S03]  /*91f0*/  IMAD.MOV R6, RZ, RZ, -R6 ;  /* 0x000000ffff067224 */ /* 0x008fc600078e0a06 */
[----:B------:R-:W-:Y:S01]  /*9200*/  SHF.R.U64 R18, R20, UR4, R5 ;  /* 0x0000000414127c19 */ /* 0x000fe20008001205 */
[----:B--2---:R-:W-:Y:S01]  /*9210*/  IMAD R15, R24, R6, R15 ;  /* 0x00000006180f7224 */ /* 0x004fe200078e020f */
[----:B------:R-:W-:-:S03]  /*9220*/  SHF.R.U32.HI R23, RZ, UR4, R5 ;  /* 0x00000004ff177c19 */ /* 0x000fc60008011605 */
[----:B------:R-:W-:Y:S02]  /*9230*/  IMAD.MOV.U32 R4, RZ, RZ, R18 ;  /* 0x000000ffff047224 */ /* 0x000fe400078e0012 */
[----:B------:R-:W-:Y:S01]  /*9240*/  IMAD.MOV.U32 R5, RZ, RZ, R23 ;  /* 0x000000ffff057224 */ /* 0x000fe200078e0017 */
[----:B-1----:R-:W-:Y:S06]  /*9250*/  @!P1 BRA `(.L_x_238) ;  /* 0x0000000000289947 */ /* 0x002fec0003800000 */
[----:B------:R-:W-:Y:S02]  /*9260*/  ULDC UR4, c[0x0][0x64c] ;  /* 0x0001930000047ab9 */ /* 0x000fe40000000800 */
[----:B------:R-:W-:-:S05]  /*9270*/  IADD3 R5, P1, R18, UR4, RZ ;  /* 0x0000000412057c10 */ /* 0x000fca000ff3e0ff */
[----:B------:R-:W-:-:S04]  /*9280*/  IMAD.X R23, RZ, RZ, R23, P1 ;  /* 0x000000ffff177224 */ /* 0x000fc800008e0617 */
[----:B------:R-:W-:-:S04]  /*9290*/  IMAD.WIDE.U32 R6, R23, UR8, RZ ;  /* 0x0000000817067c25 */ /* 0x000fc8000f8e00ff */
[----:B------:R-:W-:-:S04]  /*92a0*/  IMAD.WIDE.U32 R6, P1, R5, UR9, R6 ;  /* 0x0000000905067c25 */ /* 0x000fc8000f820006 */
[----:B------:R-:W-:-:S04]  /*92b0*/  IMAD.WIDE.U32 R4, R5, UR8, RZ ;  /* 0x0000000805047c25 */ /* 0x000fc8000f8e00ff */
[----:B------:R-:W-:Y:S01]  /*92c0*/  IMAD.MOV.U32 R4, RZ, RZ, R7 ;  /* 0x000000ffff047224 */ /* 0x000fe200078e0007 */
[----:B------:R-:W-:Y:S01]  /*92d0*/  IADD3 RZ, P3, R5, R6, RZ ;  /* 0x0000000605ff7210 */ /* 0x000fe20007f7e0ff */
[----:B------:R-:W-:-:S04]  /*92e0*/  IMAD.X R5, RZ, RZ, RZ, P1 ;  /* 0x000000ffff057224 */ /* 0x000fc800008e06ff */
[----:B------:R-:W-:-:S08]  /*92f0*/  IMAD.WIDE.U32.X R4, R23, UR9, R4, P3 ;  /* 0x0000000917047c25 */ /* 0x000fd000098e0404 */
.L_x_238:
[----:B------:R-:W-:Y:S01]  /*9300*/  ISETP.NE.AND P1, PT, R2, 0x1, PT ;  /* 0x000000010200780c */ /* 0x000fe20003f25270 */
[----:B------:R-:W-:Y:S01]  /*9310*/  ULDC UR4, c[0x0][0x648] ;  /* 0x0001920000047ab9 */ /* 0x000fe20000000800 */
[----:B------:R-:W-:Y:S01]  /*9320*/  LOP3.LUT R20, R20, UR17, RZ, 0xc0, !PT ;  /* 0x0000001114147c12 */ /* 0x000fe2000f8ec0ff */
[----:B------:R-:W-:Y:S01]  /*9330*/  IMAD.MOV R22, RZ, RZ, -R22 ;  /* 0x000000ffff167224 */ /* 0x000fe200078e0a16 */
[----:B------:R-:W-:Y:S01]  /*9340*/  SHF.R.U64 R5, R4, UR4, R5 ;  /* 0x0000000404057c19 */ /* 0x000fe20008001205 */
[----:B------:R-:W-:Y:S01]  /*9350*/  ULDC UR4, c[0x0][0x638] ;  /* 0x00018e0000047ab9 */ /* 0x000fe20000000800 */
[----:B------:R-:W-:Y:S01]  /*9360*/  LOP3.LUT R9, R9, UR16, RZ, 0xc0, !PT ;  /* 0x0000001009097c12 */ /* 0x000fe2000f8ec0ff */
[----:B------:R-:W-:Y:S01]  /*9370*/  ULDC UR5, c[0x0][0x610] ;  /* 0x0001840000057ab9 */ /* 0x000fe20000000800 */
[----:B------:R-:W-:Y:S02]  /*9380*/  IMAD.MOV.U32 R4, RZ, RZ, 0x1 ;  /* 0x00000001ff047424 */ /* 0x000fe400078e00ff */
[----:B------:R-:W-:-:S02]  /*9390*/  IMAD.MOV R7, RZ, RZ, -R5 ;  /* 0x000000ffff077224 */ /* 0x000fc400078e0a05 */
[----:B------:R-:W-:Y:S02]  /*93a0*/  IMAD R20, R5, UR18, R20 ;  /* 0x0000001205147c24 */ /* 0x000fe4000f8e0214 */
[----:B0-----:R-:W-:Y:S02]  /*93b0*/  @P1 IMAD R15, R21, R22, R14 ;  /* 0x00000016150f1224 */ /* 0x001fe400078e020e */
[----:B------:R-:W-:Y:S01]  /*93c0*/  IMAD R18, R7, UR4, R18 ;  /* 0x0000000407127c24 */ /* 0x000fe2000f8e0212 */
[----:B------:R-:W-:Y:S01]  /*93d0*/  ULDC UR4, c[0x0][0x600] ;  /* 0x0001800000047ab9 */ /* 0x000fe20000000800 */
[----:B------:R-:W-:Y:S02]  /*93e0*/  IMAD R15, R20, UR5, R15 ;  /* 0x00000005140f7c24 */ /* 0x000fe4000f8e020f */
[----:B------:R-:W-:-:S05]  /*93f0*/  IMAD R18, R18, UR4, R9 ;  /* 0x0000000412127c24 */ /* 0x000fca000f8e0209 */
[----:B------:R-:W-:Y:S02]  /*9400*/  SEL R9, R18, R15, !P1 ;  /* 0x0000000f12097207 */ /* 0x000fe40004800000 */
[----:B------:R-:W-:-:S07]  /*9410*/  SEL R7, R15, R18, !P1 ;  /* 0x000000120f077207 */ /* 0x000fce0004800000 */
.L_x_236:
[----:B------:R-:W-:Y:S05]  /*9420*/  BSYNC B1 ;  /* 0x0000000000017941 */ /* 0x000fea0003800000 */
.L_x_235:
[----:B------:R-:W-:-:S13]  /*9430*/  LOP3.LUT P1, RZ, R4, 0xff, RZ, 0xc0, !PT ;  /* 0x000000ff04ff7812 */ /* 0x000fda000782c0ff */
[----:B------:R-:W-:Y:S05]  /*9440*/  @P1 BRA `(.L_x_239) ;  /* 0xfffffff4004c1947 */ /* 0x000fea000383ffff */
[----:B------:R-:W-:Y:S05]  /*9450*/  BSYNC B0 ;  /* 0x0000000000007941 */ /* 0x000fea0003800000 */
.L_x_227:
[----:B------:R-:W-:-:S03]  /*9460*/  UMOV UR4, 0xffffffff ;  /* 0xffffffff00047882 */ /* 0x000fc60000000000 */
[----:B------:R-:W-:Y:S05]  /*9470*/  BRA.DIV UR4, `(.L_x_240) ;  /* 0x0000000e04a07947 */ /* 0x000fea000b800000 */
[----:B------:R-:W-:-:S13]  /*9480*/  ELECT P6, URZ, PT ;  /* 0x00000000003f782f */ /* 0x000fda00038c0000 */
.L_x_272:
[----:B------:R-:W-:Y:S04]  /*9490*/  BSSY B0, `(.L_x_241) ;  /* 0x00000cd000007945 */ /* 0x000fe80003800000 */
[----:B------:R-:W-:Y:S05]  /*94a0*/  @!P6 BRA `(.L_x_242) ;  /* 0x0000000c002ce947 */ /* 0x000fea0003800000 */
[----:B------:R-:W-:-:S04]  /*94b0*/  LOP3.LUT R19, R19, 0x2, RZ, 0xfc, !PT ;  /* 0x0000000213137812 */ /* 0x000fc800078efcff */
[----:B------:R-:W-:-:S13]  /*94c0*/  ISETP.NE.AND P0, PT, R19, 0x3, PT ;  /* 0x000000031300780c */ /* 0x000fda0003f05270 */
[----:B------:R-:W-:Y:S05]  /*94d0*/  @!P0 BRA `(.L_x_243) ;  /* 0x0000000000048947 */ /* 0x000fea0003800000 */
[----:B------:R-:W-:Y:S01]  /*94e0*/  BPT.TRAP 0x1 ;  /* 0x000000040000795c */ /* 0x000fe20000300000 */
.L_x_243:
[----:B------:R-:W0:Y:S01]  /*94f0*/  S2R R3, SR_CgaCtaId ;  /* 0x0000000000037919 */ /* 0x000e220000008800 */
[----:B------:R-:W-:-:S04]  /*9500*/  MOV R2, 0x400 ;  /* 0x0000040000027802 */ /* 0x000fc80000000f00 */
[----:B0-----:R-:W-:Y:S02]  /*9510*/  LEA R3, R3, R2, 0x18 ;  /* 0x0000000203037211 */ /* 0x001fe400078ec0ff */
[----:B------:R-:W-:-:S03]  /*9520*/  SHF.L.U32 R2, R0, 0x1f, RZ ;  /* 0x0000001f00027819 */ /* 0x000fc600000006ff */
[----:B------:R-:W-:-:S04]  /*9530*/  VIADD R3, R3, 0xb0 ;  /* 0x000000b003037836 */ /* 0x000fc80000000000 */
[C---:B------:R-:W-:Y:S02]  /*9540*/  IMAD R7, R12.reuse, 0x8, R3 ;  /* 0x000000080c077824 */ /* 0x040fe400078e0203 */
[----:B------:R-:W-:Y:S02]  /*9550*/  VIADD R12, R12, 0x1 ;  /* 0x000000010c0c7836 */ /* 0x000fe40000000000 */
[----:B------:R-:W0:Y:S03]  /*9560*/  SYNCS.PHASECHK.TRANS64.TRYWAIT P0, [R7+URZ], R2 ;  /* 0x00000002070075a7 */ /* 0x000e26000800017f */
[----:B------:R-:W-:-:S04]  /*9570*/  ISETP.NE.AND P1, PT, R12, 0x16, PT ;  /* 0x000000160c00780c */ /* 0x000fc80003f25270 */
[----:B------:R-:W-:Y:S02]  /*9580*/  SEL R5, RZ, 0x1, P1 ;  /* 0x00000001ff057807 */ /* 0x000fe40000800000 */
[----:B------:R-:W-:Y:S02]  /*9590*/  SEL R12, R12, RZ, P1 ;  /* 0x000000ff0c0c7207 */ /* 0x000fe40000800000 */
[----:B------:R-:W-:-:S03]  /*95a0*/  LOP3.LUT R5, R0, R5, RZ, 0x3c, !PT ;  /* 0x0000000500057212 */ /* 0x000fc600078e3cff */
[----:B------:R-:W-:Y:S01]  /*95b0*/  IMAD R9, R12, 0x8, R3 ;  /* 0x000000080c097824 */ /* 0x000fe200078e0203 */
[----:B------:R-:W-:Y:S01]  /*95c0*/  SHF.L.U32 R4, R5, 0x1f, RZ ;  /* 0x0000001f05047819 */ /* 0x000fe200000006ff */
[----:B0-----:R-:W-:Y:S06]  /*95d0*/  @!P0 BRA `(.L_x_244) ;  /* 0x0000000c00688947 */ /* 0x001fec0003800000 */
.L_x_273:
[----:B------:R-:W1:Y:S01]  /*95e0*/  SYNCS.PHASECHK.TRANS64.TRYWAIT P0, [R9+URZ], R4 ;  /* 0x00000004090075a7 */ /* 0x000e62000800017f */
[----:B------:R-:W-:-:S05]  /*95f0*/  VIADD R0, R12, 0x1 ;  /* 0x000000010c007836 */ /* 0x000fca0000000000 */
[----:B------:R-:W-:-:S04]  /*9600*/  ISETP.NE.AND P1, PT, R0, 0x16, PT ;  /* 0x000000160000780c */ /* 0x000fc80003f25270 */
[----:B0-----:R-:W-:Y:S02]  /*9610*/  SEL R2, RZ, 0x1, P1 ;  /* 0x00000001ff027807 */ /* 0x001fe40000800000 */
[----:B------:R-:W-:Y:S02]  /*9620*/  SEL R0, R0, RZ, P1 ;  /* 0x000000ff00007207 */ /* 0x000fe40000800000 */
[----:B------:R-:W-:-:S03]  /*9630*/  LOP3.LUT R7, R5, R2, RZ, 0x3c, !PT ;  /* 0x0000000205077212 */ /* 0x000fc600078e3cff */
[----:B------:R-:W-:Y:S01]  /*9640*/  IMAD R6, R0, 0x8, R3 ;  /* 0x0000000800067824 */ /* 0x000fe200078e0203 */
[----:B------:R-:W-:Y:S01]  /*9650*/  SHF.L.U32 R5, R7, 0x1f, RZ ;  /* 0x0000001f07057819 */ /* 0x000fe200000006ff */
[----:B-1----:R-:W-:Y:S06]  /*9660*/  @!P0 BRA `(.L_x_245) ;  /* 0x0000000c00588947 */ /* 0x002fec0003800000 */
.L_x_274:
[----:B------:R-:W1:Y:S01]  /*9670*/  SYNCS.PHASECHK.TRANS64.TRYWAIT P0, [R6+URZ], R5 ;  /* 0x00000005060075a7 */ /* 0x000e62000800017f */
[----:B------:R-:W-:-:S05]  /*9680*/  VIADD R0, R0, 0x1 ;  /* 0x0000000100007836 */ /* 0x000fca0000000000 */
[----:B------:R-:W-:-:S04]  /*9690*/  ISETP.NE.AND P1, PT, R0, 0x16, PT ;  /* 0x000000160000780c */ /* 0x000fc80003f25270 */
[----:B------:R-:W-:Y:S02]  /*96a0*/  SEL R2, RZ, 0x1, P1 ;  /* 0x00000001ff027807 */ /* 0x000fe40000800000 */
[----:B------:R-:W-:Y:S02]  /*96b0*/  SEL R0, R0, RZ, P1 ;  /* 0x000000ff00007207 */ /* 0x000fe40000800000 */
[----:B------:R-:W-:-:S03]  /*96c0*/  LOP3.LUT R7, R7, R2, RZ, 0x3c, !PT ;  /* 0x0000000207077212 */ /* 0x000fc600078e3cff */
[----:B0-----:R-:W-:Y:S01]  /*96d0*/  IMAD R9, R0, 0x8, R3 ;  /* 0x0000000800097824 */ /* 0x001fe200078e0203 */
[----:B------:R-:W-:Y:S01]  /*96e0*/  SHF.L.U32 R4, R7, 0x1f, RZ ;  /* 0x0000001f07047819 */ /* 0x000fe200000006ff */
[----:B-1----:R-:W-:Y:S06]  /*96f0*/  @!P0 BRA `(.L_x_246) ;  /* 0x0000000c00488947 */ /* 0x002fec0003800000 */
.L_x_275:
        /* <DEDUP_REMOVED lines=9> */
.L_x_276:
        /* <DEDUP_REMOVED lines=9> */
.L_x_277:
        /* <DEDUP_REMOVED lines=9> */
.L_x_278:
        /* <DEDUP_REMOVED lines=9> */
.L_x_279:
        /* <DEDUP_REMOVED lines=9> */
.L_x_280:
        /* <DEDUP_REMOVED lines=9> */
.L_x_281:
        /* <DEDUP_REMOVED lines=9> */
.L_x_282:
        /* <DEDUP_REMOVED lines=9> */
.L_x_283:
        /* <DEDUP_REMOVED lines=9> */
.L_x_284:
        /* <DEDUP_REMOVED lines=9> */
.L_x_285:
        /* <DEDUP_REMOVED lines=9> */
.L_x_286:
        /* <DEDUP_REMOVED lines=9> */
.L_x_287:
        /* <DEDUP_REMOVED lines=9> */
.L_x_288:
        /* <DEDUP_REMOVED lines=9> */
.L_x_289:
        /* <DEDUP_REMOVED lines=9> */
.L_x_290:
        /* <DEDUP_REMOVED lines=9> */
.L_x_291:
        /* <DEDUP_REMOVED lines=9> */
.L_x_292:
[----:B------:R-:W1:Y:S01]  /*a090*/  SYNCS.PHASECHK.TRANS64.TRYWAIT P0, [R6+URZ], R5 ;  /* 0x00000005060075a7 */ /* 0x000e62000800017f */
[----:B------:R-:W-:-:S05]  /*a0a0*/  VIADD R0, R0, 0x1 ;  /* 0x0000000100007836 */ /* 0x000fca0000000000 */
[----:B------:R-:W-:-:S04]  /*a0b0*/  ISETP.NE.AND P1, PT, R0, 0x16, PT ;  /* 0x000000160000780c */ /* 0x000fc80003f25270 */
[----:B------:R-:W-:Y:S02]  /*a0c0*/  SEL R2, RZ, 0x1, P1 ;  /* 0x00000001ff027807 */ /* 0x000fe40000800000 */
[----:B------:R-:W-:Y:S02]  /*a0d0*/  SEL R0, R0, RZ, P1 ;  /* 0x000000ff00007207 */ /* 0x000fe40000800000 */
[----:B------:R-:W-:Y:S01]  /*a0e0*/  LOP3.LUT R2, R7, R2, RZ, 0x3c, !PT ;  /* 0x0000000207027212 */ /* 0x000fe200078e3cff */
[----:B-1----:R-:W-:Y:S06]  /*a0f0*/  @!P0 BRA `(.L_x_264) ;  /* 0x0000000800308947 */ /* 0x002fec0003800000 */
.L_x_293:
[----:B------:R-:W-:Y:S01]  /*a100*/  IMAD R3, R0, 0x8, R3 ;  /* 0x0000000800037824 */ /* 0x000fe200078e0203 */
[----:B------:R-:W-:-:S07]  /*a110*/  SHF.L.U32 R0, R2, 0x1f, RZ ;  /* 0x0000001f02007819 */ /* 0x000fce00000006ff */
.L_x_265:
[----:B--2---:R2:W3:Y:S02]  /*a120*/  SYNCS.PHASECHK.TRANS64.TRYWAIT P0, [R3+URZ], R0 ;  /* 0x00000000030075a7 */ /* 0x0044e4000800017f */
[----:B---3--:R-:W-:Y:S05]  /*a130*/  @!P0 NANOSLEEP.SYNCS 0x989680 ;  /* 0x009896800000895d */ /* 0x008fea0003900000 */
[----:B------:R-:W3:Y:S02]  /*a140*/  @!P0 SYNCS.PHASECHK.TRANS64 P0, [R3+URZ], R0 ;  /* 0x00000000030085a7 */ /* 0x000ee4000800007f */
[----:B---3--:R-:W-:Y:S05]  /*a150*/  @!P0 BRA `(.L_x_265) ;  /* 0xfffffffc00f08947 */ /* 0x008fea000383ffff */
.L_x_242:
[----:B------:R-:W-:Y:S05]  /*a160*/  BSYNC B0 ;  /* 0x0000000000007941 */ /* 0x000fea0003800000 */
.L_x_241:
[----:B------:R-:W-:Y:S05]  /*a170*/  EXIT ;  /* 0x000000000000794d */ /* 0x000fea0003800000 */
.L_x_18:
[----:B---3--:R3:W4:Y:S02]  /*a180*/  SYNCS.PHASECHK.TRANS64.TRYWAIT P1, [R3+URZ], R0 ;  /* 0x00000000030075a7 */ /* 0x008724000802017f */
[----:B----4-:R-:W-:Y:S05]  /*a190*/  @!P1 NANOSLEEP.SYNCS 0x989680 ;  /* 0x009896800000995d */ /* 0x010fea0003900000 */
[----:B------:R-:W4:Y:S02]  /*a1a0*/  @!P1 SYNCS.PHASECHK.TRANS64 P1, [R3+URZ], R0 ;  /* 0x00000000030095a7 */ /* 0x000f24000802007f */
[----:B----4-:R-:W-:Y:S05]  /*a1b0*/  @!P1 BRA `(.L_x_18) ;  /* 0xfffffffc00f09947 */ /* 0x010fea000383ffff */
[----:B------:R-:W-:Y:S05]  /*a1c0*/  BRA `(.L_x_17) ;  /* 0xffffff7000ac7947 */ /* 0x000fea000383ffff */
.L_x_23:
[----:B-1----:R-:W-:-:S04]  /*a1d0*/  IMAD.U32 R4, RZ, RZ, UR4 ;  /* 0x00000004ff047e24 */ /* 0x002fc8000f8e00ff */
[----:B------:R1:W2:Y:S03]  /*a1e0*/  SYNCS.PHASECHK.TRANS64.TRYWAIT P1, [R4+URZ], R3 ;  /* 0x00000003040075a7 */ /* 0x0002a6000802017f */
[----:B--2---:R-:W-:Y:S05]  /*a1f0*/  @!P1 NANOSLEEP.SYNCS 0x989680 ;  /* 0x009896800000995d */ /* 0x004fea0003900000 */
[----:B------:R-:W2:Y:S02]  /*a200*/  @!P1 SYNCS.PHASECHK.TRANS64 P1, [R4+URZ], R3 ;  /* 0x00000003040095a7 */ /* 0x000ea4000802007f */
[----:B--2---:R-:W-:Y:S05]  /*a210*/  @!P1 BRA `(.L_x_23) ;  /* 0xfffffffc00ec9947 */ /* 0x004fea000383ffff */
[----:B------:R-:W-:Y:S05]  /*a220*/  BRA `(.L_x_22) ;  /* 0xffffff7400307947 */ /* 0x000fea000383ffff */
.L_x_228:
[----:B------:R-:W-:Y:S01]  /*a230*/  BSSY B1, `(.L_x_266) ;  /* 0x0000006000017945 */ /* 0x000fe20003800000 */
[----:B------:R-:W-:-:S07]  /*a240*/  IMAD.MOV.U32 R15, RZ, RZ, -0x1 ;  /* 0xffffffffff0f7424 */ /* 0x000fce00078e00ff */
[----:B------:R-:W-:Y:S05]  /*a250*/  WARPSYNC.COLLECTIVE R15, `(.L_x_267) ;  /* 0x000000000f0c7348 */ /* 0x000fea0003c00000 */
[----:B------:R-:W-:Y:S02]  /*a260*/  ELECT P6, UR62, PT ;  /* 0x00000000003e782f */ /* 0x000fe400038c0000 */
[----:B------:R-:W-:Y:S01]  /*a270*/  MOV R14, UR62 ;  /* 0x0000003e000e7c02 */ /* 0x000fe20008000f00 */
[----:B------:R-:W-:Y:S10]  /*a280*/  ENDCOLLECTIVE ;  /* 0x000000000000791b */ /* 0x000ff40003800000 */
.L_x_267:
[----:B------:R-:W-:Y:S05]  /*a290*/  BSYNC B1 ;  /* 0x0000000000017941 */ /* 0x000fea0003800000 */
.L_x_266:
[----:B------:R-:W-:Y:S05]  /*a2a0*/  BRA `(.L_x_268) ;  /* 0xffffffe400c07947 */ /* 0x000fea000383ffff */
.L_x_231:
[----:B0-----:R0:W1:Y:S02]  /*a2b0*/  SYNCS.PHASECHK.TRANS64.TRYWAIT P1, [R14+URZ+0xb0], R7 ;  /* 0x0000b0070e0075a7 */ /* 0x001064000802017f */
[----:B-1----:R-:W-:Y:S05]  /*a2c0*/  @!P1 NANOSLEEP.SYNCS 0x989680 ;  /* 0x009896800000995d */ /* 0x002fea0003900000 */
[----:B------:R-:W1:Y:S02]  /*a2d0*/  @!P1 SYNCS.PHASECHK.TRANS64 P1, [R14+URZ+0xb0], R7 ;  /* 0x0000b0070e0095a7 */ /* 0x000e64000802007f */
[----:B-1----:R-:W-:Y:S05]  /*a2e0*/  @!P1 BRA `(.L_x_231) ;  /* 0xfffffffc00f09947 */ /* 0x002fea000383ffff */
[----:B------:R-:W-:Y:S05]  /*a2f0*/  BRA `(.L_x_269) ;  /* 0xffffffe400f47947 */ /* 0x000fea000383ffff */
.L_x_240:
[----:B------:R-:W-:Y:S01]  /*a300*/  BSSY B0, `(.L_x_270) ;  /* 0x0000006000007945 */ /* 0x000fe20003800000 */
[----:B------:R-:W-:-:S07]  /*a310*/  IMAD.MOV.U32 R15, RZ, RZ, -0x1 ;  /* 0xffffffffff0f7424 */ /* 0x000fce00078e00ff */
[----:B------:R-:W-:Y:S05]  /*a320*/  WARPSYNC.COLLECTIVE R15, `(.L_x_271) ;  /* 0x000000000f0c7348 */ /* 0x000fea0003c00000 */
[----:B------:R-:W-:Y:S02]  /*a330*/  ELECT P6, UR62, PT ;  /* 0x00000000003e782f */ /* 0x000fe400038c0000 */
[----:B------:R-:W-:Y:S01]  /*a340*/  MOV R14, UR62 ;  /* 0x0000003e000e7c02 */ /* 0x000fe20008000f00 */
[----:B------:R-:W-:Y:S10]  /*a350*/  ENDCOLLECTIVE ;  /* 0x000000000000791b */ /* 0x000ff40003800000 */
.L_x_271:
[----:B------:R-:W-:Y:S05]  /*a360*/  BSYNC B0 ;  /* 0x0000000000007941 */ /* 0x000fea0003800000 */
.L_x_270:
[----:B------:R-:W-:Y:S05]  /*a370*/  BRA `(.L_x_272) ;  /* 0xfffffff000447947 */ /* 0x000fea000383ffff */
.L_x_244:
[----:B0-----:R0:W1:Y:S02]  /*a380*/  SYNCS.PHASECHK.TRANS64.TRYWAIT P0, [R7+URZ], R2 ;  /* 0x00000002070075a7 */ /* 0x001064000800017f */
[----:B-1----:R-:W-:Y:S05]  /*a390*/  @!P0 NANOSLEEP.SYNCS 0x989680 ;  /* 0x009896800000895d */ /* 0x002fea0003900000 */
[----:B------:R-:W1:Y:S02]  /*a3a0*/  @!P0 SYNCS.PHASECHK.TRANS64 P0, [R7+URZ], R2 ;  /* 0x00000002070085a7 */ /* 0x000e64000800007f */
[----:B-1----:R-:W-:Y:S05]  /*a3b0*/  @!P0 BRA `(.L_x_244) ;  /* 0xfffffffc00f08947 */ /* 0x002fea000383ffff */
[----:B------:R-:W-:Y:S05]  /*a3c0*/  BRA `(.L_x_273) ;  /* 0xfffffff000847947 */ /* 0x000fea000383ffff */
.L_x_245:
[----:B0-----:R0:W1:Y:S02]  /*a3d0*/  SYNCS.PHASECHK.TRANS64.TRYWAIT P0, [R9+URZ], R4 ;  /* 0x00000004090075a7 */ /* 0x001064000800017f */
[----:B-1----:R-:W-:Y:S05]  /*a3e0*/  @!P0 NANOSLEEP.SYNCS 0x989680 ;  /* 0x009896800000895d */ /* 0x002fea0003900000 */
[----:B------:R-:W1:Y:S02]  /*a3f0*/  @!P0 SYNCS.PHASECHK.TRANS64 P0, [R9+URZ], R4 ;  /* 0x00000004090085a7 */ /* 0x000e64000800007f */
[----:B-1----:R-:W-:Y:S05]  /*a400*/  @!P0 BRA `(.L_x_245) ;  /* 0xfffffffc00f08947 */ /* 0x002fea000383ffff */
[----:B------:R-:W-:Y:S05]  /*a410*/  BRA `(.L_x_274) ;  /* 0xfffffff000947947 */ /* 0x000fea000383ffff */
.L_x_246:
[----:B0-----:R0:W1:Y:S02]  /*a420*/  SYNCS.PHASECHK.TRANS64.TRYWAIT P0, [R6+URZ], R5 ;  /* 0x00000005060075a7 */ /* 0x001064000800017f */
[----:B-1----:R-:W-:Y:S05]  /*a430*/  @!P0 NANOSLEEP.SYNCS 0x989680 ;  /* 0x009896800000895d */ /* 0x002fea0003900000 */
[----:B------:R-:W1:Y:S02]  /*a440*/  @!P0 SYNCS.PHASECHK.TRANS64 P0, [R6+URZ], R5 ;  /* 0x00000005060085a7 */ /* 0x000e64000800007f */
[----:B-1----:R-:W-:Y:S05]  /*a450*/  @!P0 BRA `(.L_x_246) ;  /* 0xfffffffc00f08947 */ /* 0x002fea000383ffff */
[----:B------:R-:W-:Y:S05]  /*a460*/  BRA `(.L_x_275) ;  /* 0xfffffff000a47947 */ /* 0x000fea000383ffff */
.L_x_247:
[----:B0-----:R0:W1:Y:S02]  /*a470*/  SYNCS.PHASECHK.TRANS64.TRYWAIT P0, [R9+URZ], R4 ;  /* 0x00000004090075a7 */ /* 0x001064000800017f */
[----:B-1----:R-:W-:Y:S05]  /*a480*/  @!P0 NANOSLEEP.SYNCS 0x989680 ;  /* 0x009896800000895d */ /* 0x002fea0003900000 */
[----:B------:R-:W1:Y:S02]  /*a490*/  @!P0 SYNCS.PHASECHK.TRANS64 P0, [R9+URZ], R4 ;  /* 0x00000004090085a7 */ /* 0x000e64000800007f */
[----:B-1----:R-:W-:Y:S05]  /*a4a0*/  @!P0 BRA `(.L_x_247) ;  /* 0xfffffffc00f08947 */ /* 0x002fea000383ffff */
[----:B------:R-:W-:Y:S05]  /*a4b0*/  BRA `(.L_x_276) ;  /* 0xfffffff000b47947 */ /* 0x000fea000383ffff */
.L_x_248:
[----:B0-----:R0:W1:Y:S02]  /*a4c0*/  SYNCS.PHASECHK.TRANS64.TRYWAIT P0, [R6+URZ], R5 ;  /* 0x00000005060075a7 */ /* 0x001064000800017f */
[----:B-1----:R-:W-:Y:S05]  /*a4d0*/  @!P0 NANOSLEEP.SYNCS 0x989680 ;  /* 0x009896800000895d */ /* 0x002fea0003900000 */
[----:B------:R-:W1:Y:S02]  /*a4e0*/  @!P0 SYNCS.PHASECHK.TRANS64 P0, [R6+URZ], R5 ;  /* 0x00000005060085a7 */ /* 0x000e64000800007f */
[----:B-1----:R-:W-:Y:S05]  /*a4f0*/  @!P0 BRA `(.L_x_248) ;  /* 0xfffffffc00f08947 */ /* 0x002fea000383ffff */
[----:B------:R-:W-:Y:S05]  /*a500*/  BRA `(.L_x_277) ;  /* 0xfffffff000c47947 */ /* 0x000fea000383ffff */
.L_x_249:
[----:B0-----:R0:W1:Y:S02]  /*a510*/  SYNCS.PHASECHK.TRANS64.TRYWAIT P0, [R9+URZ], R4 ;  /* 0x00000004090075a7 */ /* 0x001064000800017f */
[----:B-1----:R-:W-:Y:S05]  /*a520*/  @!P0 NANOSLEEP.SYNCS 0x989680 ;  /* 0x009896800000895d */ /* 0x002fea0003900000 */
[----:B------:R-:W1:Y:S02]  /*a530*/  @!P0 SYNCS.PHASECHK.TRANS64 P0, [R9+URZ], R4 ;  /* 0x00000004090085a7 */ /* 0x000e64000800007f */
[----:B-1----:R-:W-:Y:S05]  /*a540*/  @!P0 BRA `(.L_x_249) ;  /* 0xfffffffc00f08947 */ /* 0x002fea000383ffff */
[----:B------:R-:W-:Y:S05]  /*a550*/  BRA `(.L_x_278) ;  /* 0xfffffff000d47947 */ /* 0x000fea000383ffff */
.L_x_250:
[----:B0-----:R0:W1:Y:S02]  /*a560*/  SYNCS.PHASECHK.TRANS64.TRYWAIT P0, [R6+URZ], R5 ;  /* 0x00000005060075a7 */ /* 0x001064000800017f */
[----:B-1----:R-:W-:Y:S05]  /*a570*/  @!P0 NANOSLEEP.SYNCS 0x989680 ;  /* 0x009896800000895d */ /* 0x002fea0003900000 */
[----:B------:R-:W1:Y:S02]  /*a580*/  @!P0 SYNCS.PHASECHK.TRANS64 P0, [R6+URZ], R5 ;  /* 0x00000005060085a7 */ /* 0x000e64000800007f */
[----:B-1----:R-:W-:Y:S05]  /*a590*/  @!P0 BRA `(.L_x_250) ;  /* 0xfffffffc00f08947 */ /* 0x002fea000383ffff */
[----:B------:R-:W-:Y:S05]  /*a5a0*/  BRA `(.L_x_279) ;  /* 0xfffffff000e47947 */ /* 0x000fea000383ffff */
.L_x_251:
[----:B0-----:R0:W1:Y:S02]  /*a5b0*/  SYNCS.PHASECHK.TRANS64.TRYWAIT P0, [R9+URZ], R4 ;  /* 0x00000004090075a7 */ /* 0x001064000800017f */
[----:B-1----:R-:W-:Y:S05]  /*a5c0*/  @!P0 NANOSLEEP.SYNCS 0x989680 ;  /* 0x009896800000895d */ /* 0x002fea0003900000 */
[----:B------:R-:W1:Y:S02]  /*a5d0*/  @!P0 SYNCS.PHASECHK.TRANS64 P0, [R9+URZ], R4 ;  /* 0x00000004090085a7 */ /* 0x000e64000800007f */
[----:B-1----:R-:W-:Y:S05]  /*a5e0*/  @!P0 BRA `(.L_x_251) ;  /* 0xfffffffc00f08947 */ /* 0x002fea000383ffff */
[----:B------:R-:W-:Y:S05]  /*a5f0*/  BRA `(.L_x_280) ;  /* 0xfffffff000f47947 */ /* 0x000fea000383ffff */
.L_x_252:
[----:B0-----:R0:W1:Y:S02]  /*a600*/  SYNCS.PHASECHK.TRANS64.TRYWAIT P0, [R6+URZ], R5 ;  /* 0x00000005060075a7 */ /* 0x001064000800017f */
[----:B-1----:R-:W-:Y:S05]  /*a610*/  @!P0 NANOSLEEP.SYNCS 0x989680 ;  /* 0x009896800000895d */ /* 0x002fea0003900000 */
[----:B------:R-:W1:Y:S02]  /*a620*/  @!P0 SYNCS.PHASECHK.TRANS64 P0, [R6+URZ], R5 ;  /* 0x00000005060085a7 */ /* 0x000e64000800007f */
[----:B-1----:R-:W-:Y:S05]  /*a630*/  @!P0 BRA `(.L_x_252) ;  /* 0xfffffffc00f08947 */ /* 0x002fea000383ffff */
[----:B------:R-:W-:Y:S05]  /*a640*/  BRA `(.L_x_281) ;  /* 0xfffffff400047947 */ /* 0x000fea000383ffff */
.L_x_253:
[----:B0-----:R0:W1:Y:S02]  /*a650*/  SYNCS.PHASECHK.TRANS64.TRYWAIT P0, [R9+URZ], R4 ;  /* 0x00000004090075a7 */ /* 0x001064000800017f */
[----:B-1----:R-:W-:Y:S05]  /*a660*/  @!P0 NANOSLEEP.SYNCS 0x989680 ;  /* 0x009896800000895d */ /* 0x002fea0003900000 */
[----:B------:R-:W1:Y:S02]  /*a670*/  @!P0 SYNCS.PHASECHK.TRANS64 P0, [R9+URZ], R4 ;  /* 0x00000004090085a7 */ /* 0x000e64000800007f */
[----:B-1----:R-:W-:Y:S05]  /*a680*/  @!P0 BRA `(.L_x_253) ;  /* 0xfffffffc00f08947 */ /* 0x002fea000383ffff */
[----:B------:R-:W-:Y:S05]  /*a690*/  BRA `(.L_x_282) ;  /* 0xfffffff400147947 */ /* 0x000fea000383ffff */
.L_x_254:
[----:B0-----:R0:W1:Y:S02]  /*a6a0*/  SYNCS.PHASECHK.TRANS64.TRYWAIT P0, [R6+URZ], R5 ;  /* 0x00000005060075a7 */ /* 0x001064000800017f */
[----:B-1----:R-:W-:Y:S05]  /*a6b0*/  @!P0 NANOSLEEP.SYNCS 0x989680 ;  /* 0x009896800000895d */ /* 0x002fea0003900000 */
[----:B------:R-:W1:Y:S02]  /*a6c0*/  @!P0 SYNCS.PHASECHK.TRANS64 P0, [R6+URZ], R5 ;  /* 0x00000005060085a7 */ /* 0x000e64000800007f */
[----:B-1----:R-:W-:Y:S05]  /*a6d0*/  @!P0 BRA `(.L_x_254) ;  /* 0xfffffffc00f08947 */ /* 0x002fea000383ffff */
[----:B------:R-:W-:Y:S05]  /*a6e0*/  BRA `(.L_x_283) ;  /* 0xfffffff400247947 */ /* 0x000fea000383ffff */
.L_x_255:
[----:B0-----:R0:W1:Y:S02]  /*a6f0*/  SYNCS.PHASECHK.TRANS64.TRYWAIT P0, [R9+URZ], R4 ;  /* 0x00000004090075a7 */ /* 0x001064000800017f */
[----:B-1----:R-:W-:Y:S05]  /*a700*/  @!P0 NANOSLEEP.SYNCS 0x989680 ;  /* 0x009896800000895d */ /* 0x002fea0003900000 */
[----:B------:R-:W1:Y:S02]  /*a710*/  @!P0 SYNCS.PHASECHK.TRANS64 P0, [R9+URZ], R4 ;  /* 0x00000004090085a7 */ /* 0x000e64000800007f */
[----:B-1----:R-:W-:Y:S05]  /*a720*/  @!P0 BRA `(.L_x_255) ;  /* 0xfffffffc00f08947 */ /* 0x002fea000383ffff */
[----:B------:R-:W-:Y:S05]  /*a730*/  BRA `(.L_x_284) ;  /* 0xfffffff400347947 */ /* 0x000fea000383ffff */
.L_x_256:
[----:B0-----:R0:W1:Y:S02]  /*a740*/  SYNCS.PHASECHK.TRANS64.TRYWAIT P0, [R6+URZ], R5 ;  /* 0x00000005060075a7 */ /* 0x001064000800017f */
[----:B-1----:R-:W-:Y:S05]  /*a750*/  @!P0 NANOSLEEP.SYNCS 0x989680 ;  /* 0x009896800000895d */ /* 0x002fea0003900000 */
[----:B------:R-:W1:Y:S02]  /*a760*/  @!P0 SYNCS.PHASECHK.TRANS64 P0, [R6+URZ], R5 ;  /* 0x00000005060085a7 */ /* 0x000e64000800007f */
[----:B-1----:R-:W-:Y:S05]  /*a770*/  @!P0 BRA `(.L_x_256) ;  /* 0xfffffffc00f08947 */ /* 0x002fea000383ffff */
[----:B------:R-:W-:Y:S05]  /*a780*/  BRA `(.L_x_285) ;  /* 0xfffffff400447947 */ /* 0x000fea000383ffff */
.L_x_257:
[----:B0-----:R0:W1:Y:S02]  /*a790*/  SYNCS.PHASECHK.TRANS64.TRYWAIT P0, [R9+URZ], R4 ;  /* 0x00000004090075a7 */ /* 0x001064000800017f */
[----:B-1----:R-:W-:Y:S05]  /*a7a0*/  @!P0 NANOSLEEP.SYNCS 0x989680 ;  /* 0x009896800000895d */ /* 0x002fea0003900000 */
[----:B------:R-:W1:Y:S02]  /*a7b0*/  @!P0 SYNCS.PHASECHK.TRANS64 P0, [R9+URZ], R4 ;  /* 0x00000004090085a7 */ /* 0x000e64000800007f */
[----:B-1----:R-:W-:Y:S05]  /*a7c0*/  @!P0 BRA `(.L_x_257) ;  /* 0xfffffffc00f08947 */ /* 0x002fea000383ffff */
[----:B------:R-:W-:Y:S05]  /*a7d0*/  BRA `(.L_x_286) ;  /* 0xfffffff400547947 */ /* 0x000fea000383ffff */
.L_x_258:
[----:B0-----:R0:W1:Y:S02]  /*a7e0*/  SYNCS.PHASECHK.TRANS64.TRYWAIT P0, [R6+URZ], R5 ;  /* 0x00000005060075a7 */ /* 0x001064000800017f */
[----:B-1----:R-:W-:Y:S05]  /*a7f0*/  @!P0 NANOSLEEP.SYNCS 0x989680 ;  /* 0x009896800000895d */ /* 0x002fea0003900000 */
[----:B------:R-:W1:Y:S02]  /*a800*/  @!P0 SYNCS.PHASECHK.TRANS64 P0, [R6+URZ], R5 ;  /* 0x00000005060085a7 */ /* 0x000e64000800007f */
[----:B-1----:R-:W-:Y:S05]  /*a810*/  @!P0 BRA `(.L_x_258) ;  /* 0xfffffffc00f08947 */ /* 0x002fea000383ffff */
[----:B------:R-:W-:Y:S05]  /*a820*/  BRA `(.L_x_287) ;  /* 0xfffffff400647947 */ /* 0x000fea000383ffff */
.L_x_259:
[----:B0-----:R0:W1:Y:S02]  /*a830*/  SYNCS.PHASECHK.TRANS64.TRYWAIT P0, [R9+URZ], R4 ;  /* 0x00000004090075a7 */ /* 0x001064000800017f */
[----:B-1----:R-:W-:Y:S05]  /*a840*/  @!P0 NANOSLEEP.SYNCS 0x989680 ;  /* 0x009896800000895d */ /* 0x002fea0003900000 */
[----:B------:R-:W1:Y:S02]  /*a850*/  @!P0 SYNCS.PHASECHK.TRANS64 P0, [R9+URZ], R4 ;  /* 0x00000004090085a7 */ /* 0x000e64000800007f */
[----:B-1----:R-:W-:Y:S05]  /*a860*/  @!P0 BRA `(.L_x_259) ;  /* 0xfffffffc00f08947 */ /* 0x002fea000383ffff */
[----:B------:R-:W-:Y:S05]  /*a870*/  BRA `(.L_x_288) ;  /* 0xfffffff400747947 */ /* 0x000fea000383ffff */
.L_x_260:
[----:B0-----:R0:W1:Y:S02]  /*a880*/  SYNCS.PHASECHK.TRANS64.TRYWAIT P0, [R6+URZ], R5 ;  /* 0x00000005060075a7 */ /* 0x001064000800017f */
[----:B-1----:R-:W-:Y:S05]  /*a890*/  @!P0 NANOSLEEP.SYNCS 0x989680 ;  /* 0x009896800000895d */ /* 0x002fea0003900000 */
[----:B------:R-:W1:Y:S02]  /*a8a0*/  @!P0 SYNCS.PHASECHK.TRANS64 P0, [R6+URZ], R5 ;  /* 0x00000005060085a7 */ /* 0x000e64000800007f */
[----:B-1----:R-:W-:Y:S05]  /*a8b0*/  @!P0 BRA `(.L_x_260) ;  /* 0xfffffffc00f08947 */ /* 0x002fea000383ffff */
[----:B------:R-:W-:Y:S05]  /*a8c0*/  BRA `(.L_x_289) ;  /* 0xfffffff400847947 */ /* 0x000fea000383ffff */
.L_x_261:
[----:B0-----:R0:W1:Y:S02]  /*a8d0*/  SYNCS.PHASECHK.TRANS64.TRYWAIT P0, [R9+URZ], R4 ;  /* 0x00000004090075a7 */ /* 0x001064000800017f */
[----:B-1----:R-:W-:Y:S05]  /*a8e0*/  @!P0 NANOSLEEP.SYNCS 0x989680 ;  /* 0x009896800000895d */ /* 0x002fea0003900000 */
[----:B------:R-:W1:Y:S02]  /*a8f0*/  @!P0 SYNCS.PHASECHK.TRANS64 P0, [R9+URZ], R4 ;  /* 0x00000004090085a7 */ /* 0x000e64000800007f */
[----:B-1----:R-:W-:Y:S05]  /*a900*/  @!P0 BRA `(.L_x_261) ;  /* 0xfffffffc00f08947 */ /* 0x002fea000383ffff */
[----:B------:R-:W-:Y:S05]  /*a910*/  BRA `(.L_x_290) ;  /* 0xfffffff400947947 */ /* 0x000fea000383ffff */
.L_x_262:
[----:B0-----:R0:W1:Y:S02]  /*a920*/  SYNCS.PHASECHK.TRANS64.TRYWAIT P0, [R6+URZ], R5 ;  /* 0x00000005060075a7 */ /* 0x001064000800017f */
[----:B-1----:R-:W-:Y:S05]  /*a930*/  @!P0 NANOSLEEP.SYNCS 0x989680 ;  /* 0x009896800000895d */ /* 0x002fea0003900000 */
[----:B------:R-:W1:Y:S02]  /*a940*/  @!P0 SYNCS.PHASECHK.TRANS64 P0, [R6+URZ], R5 ;  /* 0x00000005060085a7 */ /* 0x000e64000800007f */
[----:B-1----:R-:W-:Y:S05]  /*a950*/  @!P0 BRA `(.L_x_262) ;  /* 0xfffffffc00f08947 */ /* 0x002fea000383ffff */
[----:B------:R-:W-:Y:S05]  /*a960*/  BRA `(.L_x_291) ;  /* 0xfffffff400a47947 */ /* 0x000fea000383ffff */
.L_x_263:
[----:B0-----:R0:W1:Y:S02]  /*a970*/  SYNCS.PHASECHK.TRANS64.TRYWAIT P0, [R9+URZ], R4 ;  /* 0x00000004090075a7 */ /* 0x001064000800017f */
[----:B-1----:R-:W-:Y:S05]  /*a980*/  @!P0 NANOSLEEP.SYNCS 0x989680 ;  /* 0x009896800000895d */ /* 0x002fea0003900000 */
[----:B------:R-:W1:Y:S02]  /*a990*/  @!P0 SYNCS.PHASECHK.TRANS64 P0, [R9+URZ], R4 ;  /* 0x00000004090085a7 */ /* 0x000e64000800007f */
[----:B-1----:R-:W-:Y:S05]  /*a9a0*/  @!P0 BRA `(.L_x_263) ;  /* 0xfffffffc00f08947 */ /* 0x002fea000383ffff */
[----:B------:R-:W-:Y:S05]  /*a9b0*/  BRA `(.L_x_292) ;  /* 0xfffffff400b47947 */ /* 0x000fea000383ffff */
.L_x_264:
[----:B-1----:R1:W2:Y:S02]  /*a9c0*/  SYNCS.PHASECHK.TRANS64.TRYWAIT P0, [R6+URZ], R5 ;  /* 0x00000005060075a7 */ /* 0x0022a4000800017f */
[----:B--2---:R-:W-:Y:S05]  /*a9d0*/  @!P0 NANOSLEEP.SYNCS 0x989680 ;  /* 0x009896800000895d */ /* 0x004fea0003900000 */
[----:B------:R-:W2:Y:S02]  /*a9e0*/  @!P0 SYNCS.PHASECHK.TRANS64 P0, [R6+URZ], R5 ;  /* 0x00000005060085a7 */ /* 0x000ea4000800007f */
[----:B--2---:R-:W-:Y:S05]  /*a9f0*/  @!P0 BRA `(.L_x_264) ;  /* 0xfffffffc00f08947 */ /* 0x004fea000383ffff */
[----:B------:R-:W-:Y:S05]  /*aa00*/  BRA `(.L_x_293) ;  /* 0xfffffff400bc7947 */ /* 0x000fea000383ffff */
.L_x_294:
[----:B------:R-:W-:-:S00]  /*aa10*/  BRA `(.L_x_294) ;  /* 0xfffffffc00fc7947 */ /* 0x000fc0000383ffff */
[----:B------:R-:W-:-:S00]  /*aa20*/  NOP ;  /* 0x0000000000007918 */ /* 0x000fc00000000000 */
        /* <DEDUP_REMOVED lines=13> */
.L_x_295:


//--------------------- .nv.global.init           --------------------------
	.section	.nv.global.init,"aw",@progbits
.nv.global.init:
	.type		$str$22,@object
	.size		$str$22,($str$23 - $str$22)
$str$22:
        /*0000*/ 	.byte	0x6b, 0x5f, 0x74, 0x69, 0x6c, 0x65, 0x5f, 0x63, 0x6f, 0x75, 0x6e, 0x74, 0x20, 0x3e, 0x3d, 0x20
        /*0010*/ 	.byte	0x31, 0x00
	.type		$str$23,@object
	.size		$str$23,(__unnamed_1 - $str$23)
$str$23:
        /*0012*/ 	.byte	0x2f, 0x74, 0x6d, 0x70, 0x2f, 0x63, 0x75, 0x74, 0x6c, 0x61, 0x73, 0x73, 0x5f, 0x73, 0x77, 0x65
        /*0022*/ 	.byte	0x65, 0x70, 0x5f, 0x73, 0x72, 0x63, 0x2f, 0x69, 0x6e, 0x63, 0x6c, 0x75, 0x64, 0x65, 0x2f, 0x63
        /*0032*/ 	.byte	0x75, 0x74, 0x6c, 0x61, 0x73, 0x73, 0x2f, 0x67, 0x65, 0x6d, 0x6d, 0x2f, 0x63, 0x6f, 0x6c, 0x6c
        /*0042*/ 	.byte	0x65, 0x63, 0x74, 0x69, 0x76, 0x65, 0x2f, 0x73, 0x6d, 0x39, 0x30, 0x5f, 0x6d, 0x6d, 0x61, 0x5f
        /*0052*/ 	.byte	0x74, 0x6d, 0x61, 0x5f, 0x67, 0x6d, 0x6d, 0x61, 0x5f, 0x73, 0x73, 0x5f, 0x77, 0x61, 0x72, 0x70
        /*0062*/ 	.byte	0x73, 0x70, 0x65, 0x63, 0x69, 0x61, 0x6c, 0x69, 0x7a, 0x65, 0x64, 0x2e, 0x68, 0x70, 0x70, 0x00
	.type		__unnamed_1,@object
	.size		__unnamed_1,(.L_0 - __unnamed_1)
__unnamed_1:
        /*0072*/ 	.byte	0x76, 0x6f, 0x69, 0x64, 0x20, 0x63, 0x75, 0x74, 0x6c, 0x61, 0x73, 0x73, 0x3a, 0x3a, 0x67, 0x65
        /* <DEDUP_REMOVED lines=180> */
        /*0bc2*/ 	.byte	0x74, 0x69, 0x74, 0x79, 0x5d, 0x00
.L_0:


//--------------------- .nv.shared._ZN7cutlass13device_kernelINS_4gemm6kernel13GemmUniversalIN4cute5tupleIJiiiiEEENS1_10collective13CollectiveMmaINS1_34MainloopSm90TmaGmmaWarpSpecializedILi22ENS5_IJNS4_1CILi1EEESB_SB_EEENS1_35KernelTmaWarpSpecializedCooperativeEEENS5_IJNSA_ILi128EEENSA_ILi192EEENSA_ILi16EEEEEENS_10bfloat16_tENS5_IJlSB_lEEESJ_SK_NS4_8TiledMMAINS4_8MMA_AtomIJNS4_4SM904GMMA28MMA_64x192x16_F32BF16BF16_SSILNSO_5MajorE0ELSQ_0ELNSO_7ScaleInE1ELSR_1EEEEEENS4_6LayoutINS5_IJNSA_ILi2EEESB_SB_EEENS5_IJSB_NSA_ILi0EEESX_EEEEENS5_IJNS4_10UnderscoreES10_S10_EEEEENS4_13SM90_TMA_LOADENS4_14ComposedLayoutINS4_7SwizzleILi1ELi4ELi3EEENS4_18smem_ptr_flag_bitsILi16EEENSU_INS5_IJNSA_ILi8EEESH_EEENS5_IJSH_SB_EEEEEEEvNS4_8identityES13_S1D_vS1E_EENS_8epilogue10collective6detail29Sm90TmaWarpSpecializedAdapterINS1H_15DefaultEpilogueISJ_SK_SK_NS1G_6thread17LinearCombinationISJ_Li1EffLNS1L_9ScaleType4KindE0ELNS_15FloatRoundStyleE2ESJ_EENS1_15EpilogueDefaultEEEEEvvEEEEvNT_6ParamsE --------------------------
	.section	.nv.shared._ZN7cutlass13device_kernelINS_4gemm6kernel13GemmUniversalIN4cute5tupleIJiiiiEEENS1_10collective13CollectiveMmaINS1_34MainloopSm90TmaGmmaWarpSpecializedILi22ENS5_IJNS4_1CILi1EEESB_SB_EEENS1_35KernelTmaWarpSpecializedCooperativeEEENS5_IJNSA_ILi128EEENSA_ILi192EEENSA_ILi16EEEEEENS_10bfloat16_tENS5_IJlSB_lEEESJ_SK_NS4_8TiledMMAINS4_8MMA_AtomIJNS4_4SM904GMMA28MMA_64x192x16_F32BF16BF16_SSILNSO_5MajorE0ELSQ_0ELNSO_7ScaleInE1ELSR_1EEEEEENS4_6LayoutINS5_IJNSA_ILi2EEESB_SB_EEENS5_IJSB_NSA_ILi0EEESX_EEEEENS5_IJNS4_10UnderscoreES10_S10_EEEEENS4_13SM90_TMA_LOADENS4_14ComposedLayoutINS4_7SwizzleILi1ELi4ELi3EEENS4_18smem_ptr_flag_bitsILi16EEENSU_INS5_IJNSA_ILi8EEESH_EEENS5_IJSH_SB_EEEEEEEvNS4_8identityES13_S1D_vS1E_EENS_8epilogue10collective6detail29Sm90TmaWarpSpecializedAdapterINS1H_15DefaultEpilogueISJ_SK_SK_NS1G_6thread17LinearCombinationISJ_Li1EffLNS1L_9ScaleType4KindE0ELNS_15FloatRoundStyleE2ESJ_EENS1_15EpilogueDefaultEEEEEvvEEEEvNT_6ParamsE,"aw",@nobits
	.sectionflags	@""
	.align	16
	.zero		1024


//--------------------- .nv.shared.reserved.0     --------------------------
	.section	.nv.shared.reserved.0,"aw",@nobits
	.weak		__nv_reservedSMEM_offset_0_alias
	.size		__nv_reservedSMEM_offset_0_alias, 0, 0
	.other		__nv_reservedSMEM_offset_0_alias,@"STO_CUDA_RESERVED_SHARED STV_DEFAULT"
__nv_reservedSMEM_offset_0_alias:
	.zero		0


//--------------------- .nv.global                --------------------------
	.section	.nv.global,"aw",@nobits
.nv.global:
	.type		_ZN39_INTERNAL_3d761d76_4_k_cu_436ce86d_78974cute1_E,@object
	.size		_ZN39_INTERNAL_3d761d76_4_k_cu_436ce86d_78974cute1_E,(_ZN39_INTERNAL_3d761d76_4_k_cu_436ce86d_78974cuda3std3__45__cpo6cbeginE - _ZN39_INTERNAL_3d761d76_4_k_cu_436ce86d_78974cute1_E)
_ZN39_INTERNAL_3d761d76_4_k_cu_436ce86d_78974cute1_E:
	.zero		1
	.type		_ZN39_INTERNAL_3d761d76_4_k_cu_436ce86d_78974cuda3std3__45__cpo6cbeginE,@object
	.size		_ZN39_INTERNAL_3d761d76_4_k_cu_436ce86d_78974cuda3std3__45__cpo6cbeginE,(_ZN39_INTERNAL_3d761d76_4_k_cu_436ce86d_78974cuda3std3__48in_placeE - _ZN39_INTERNAL_3d761d76_4_k_cu_436ce86d_78974cuda3std3__45__cpo6cbeginE)
_ZN39_INTERNAL_3d761d76_4_k_cu_436ce86d_78974cuda3std3__45__cpo6cbeginE:
	.zero		1
	.type		_ZN39_INTERNAL_3d761d76_4_k_cu_436ce86d_78974cuda3std3__48in_placeE,@object
	.size		_ZN39_INTERNAL_3d761d76_4_k_cu_436ce86d_78974cuda3std3__48in_placeE,(_ZN39_INTERNAL_3d761d76_4_k_cu_436ce86d_78974cuda3std6ranges3__45__cpo9iter_moveE - _ZN39_INTERNAL_3d761d76_4_k_cu_436ce86d_78974cuda3std3__48in_placeE)
_ZN39_INTERNAL_3d761d76_4_k_cu_436ce86d_78974cuda3std3__48in_placeE:
	.zero		1
	.type		_ZN39_INTERNAL_3d761d76_4_k_cu_436ce86d_78974cuda3std6ranges3__45__cpo9iter_moveE,@object
	.size		_ZN39_INTERNAL_3d761d76_4_k_cu_436ce86d_78974cuda3std6ranges3__45__cpo9iter_moveE,(_ZN39_INTERNAL_3d761d76_4_k_cu_436ce86d_78974cuda3std3__45__cpo5beginE - _ZN39_INTERNAL_3d761d76_4_k_cu_436ce86d_78974cuda3std6ranges3__45__cpo9iter_moveE)
_ZN39_INTERNAL_3d761d76_4_k_cu_436ce86d_78974cuda3std6ranges3__45__cpo9iter_moveE:
	.zero		1
	.type		_ZN39_INTERNAL_3d761d76_4_k_cu_436ce86d_78974cuda3std3__45__cpo5beginE,@object
	.size		_ZN39_INTERNAL_3d761d76_4_k_cu_436ce86d_78974cuda3std3__45__cpo5beginE,(_ZN39_INTERNAL_3d761d76_4_k_cu_436ce86d_78974cuda3std3__441_GLOBAL__N__3d761d76_4_k_cu_436ce86d_78976ignoreE - _ZN39_INTERNAL_3d761d76_4_k_cu_436ce86d_78974cuda3std3__45__cpo5beginE)
_ZN39_INTERNAL_3d761d76_4_k_cu_436ce86d_78974cuda3std3__45__cpo5beginE:
	.zero		1
	.type		_ZN39_INTERNAL_3d761d76_4_k_cu_436ce86d_78974cuda3std3__441_GLOBAL__N__3d761d76_4_k_cu_436ce86d_78976ignoreE,@object
	.size		_ZN39_INTERNAL_3d761d76_4_k_cu_436ce86d_78974cuda3std3__441_GLOBAL__N__3d761d76_4_k_cu_436ce86d_78976ignoreE,(_ZN39_INTERNAL_3d761d76_4_k_cu_436ce86d_78974cute7productE - _ZN39_INTERNAL_3d761d76_4_k_cu_436ce86d_78974cuda3std3__441_GLOBAL__N__3d761d76_4_k_cu_436ce86d_78976ignoreE)
_ZN39_INTERNAL_3d761d76_4_k_cu_436ce86d_78974cuda3std3__441_GLOBAL__N__3d761d76_4_k_cu_436ce86d_78976ignoreE:
	.zero		1
	.type		_ZN39_INTERNAL_3d761d76_4_k_cu_436ce86d_78974cute7productE,@object
	.size		_ZN39_INTERNAL_3d761d76_4_k_cu_436ce86d_78974cute7productE,(_ZN39_INTERNAL_3d761d76_4_k_cu_436ce86d_78974cuda3std3__45__cpo3endE - _ZN39_INTERNAL_3d761d76_4_k_cu_436ce86d_78974cute7productE)
_ZN39_INTERNAL_3d761d76_4_k_cu_436ce86d_78974cute7productE:
	.zero		1
	.type		_ZN39_INTERNAL_3d761d76_4_k_cu_436ce86d_78974cuda3std3__45__cpo3endE,@object
	.size		_ZN39_INTERNAL_3d761d76_4_k_cu_436ce86d_78974cuda3std3__45__cpo3endE,(_ZN39_INTERNAL_3d761d76_4_k_cu_436ce86d_78974cuda3std3__419piecewise_constructE - _ZN39_INTERNAL_3d761d76_4_k_cu_436ce86d_78974cuda3std3__45__cpo3endE)
_ZN39_INTERNAL_3d761d76_4_k_cu_436ce86d_78974cuda3std3__45__cpo3endE:
	.zero		1
	.type		_ZN39_INTERNAL_3d761d76_4_k_cu_436ce86d_78974cuda3std3__419piecewise_constructE,@object
	.size		_ZN39_INTERNAL_3d761d76_4_k_cu_436ce86d_78974cuda3std3__419piecewise_constructE,(_ZN39_INTERNAL_3d761d76_4_k_cu_436ce86d_78974cuda3std3__45__cpo4cendE - _ZN39_INTERNAL_3d761d76_4_k_cu_436ce86d_78974cuda3std3__419piecewise_constructE)
_ZN39_INTERNAL_3d761d76_4_k_cu_436ce86d_78974cuda3std3__419piecewise_constructE:
	.zero		1
	.type		_ZN39_INTERNAL_3d761d76_4_k_cu_436ce86d_78974cuda3std3__45__cpo4cendE,@object
	.size		_ZN39_INTERNAL_3d761d76_4_k_cu_436ce86d_78974cuda3std3__45__cpo4cendE,(_ZN39_INTERNAL_3d761d76_4_k_cu_436ce86d_78974cuda3std6ranges3__45__cpo4swapE - _ZN39_INTERNAL_3d761d76_4_k_cu_436ce86d_78974cuda3std3__45__cpo4cendE)
_ZN39_INTERNAL_3d761d76_4_k_cu_436ce86d_78974cuda3std3__45__cpo4cendE:
	.zero		1
	.type		_ZN39_INTERNAL_3d761d76_4_k_cu_436ce86d_78974cuda3std6ranges3__45__cpo4swapE,@object
	.size		_ZN39_INTERNAL_3d761d76_4_k_cu_436ce86d_78974cuda3std6ranges3__45__cpo4swapE,(.L_8 - _ZN39_INTERNAL_3d761d76_4_k_cu_436ce86d_78974cuda3std6ranges3__45__cpo4swapE)
_ZN39_INTERNAL_3d761d76_4_k_cu_436ce86d_78974cuda3std6ranges3__45__cpo4swapE:
	.zero		1
.L_8:


//--------------------- .nv.constant0._ZN7cutlass13device_kernelINS_4gemm6kernel13GemmUniversalIN4cute5tupleIJiiiiEEENS1_10collective13CollectiveMmaINS1_34MainloopSm90TmaGmmaWarpSpecializedILi22ENS5_IJNS4_1CILi1EEESB_SB_EEENS1_35KernelTmaWarpSpecializedCooperativeEEENS5_IJNSA_ILi128EEENSA_ILi192EEENSA_ILi16EEEEEENS_10bfloat16_tENS5_IJlSB_lEEESJ_SK_NS4_8TiledMMAINS4_8MMA_AtomIJNS4_4SM904GMMA28MMA_64x192x16_F32BF16BF16_SSILNSO_5MajorE0ELSQ_0ELNSO_7ScaleInE1ELSR_1EEEEEENS4_6LayoutINS5_IJNSA_ILi2EEESB_SB_EEENS5_IJSB_NSA_ILi0EEESX_EEEEENS5_IJNS4_10UnderscoreES10_S10_EEEEENS4_13SM90_TMA_LOADENS4_14ComposedLayoutINS4_7SwizzleILi1ELi4ELi3EEENS4_18smem_ptr_flag_bitsILi16EEENSU_INS5_IJNSA_ILi8EEESH_EEENS5_IJSH_SB_EEEEEEEvNS4_8identityES13_S1D_vS1E_EENS_8epilogue10collective6detail29Sm90TmaWarpSpecializedAdapterINS1H_15DefaultEpilogueISJ_SK_SK_NS1G_6thread17LinearCombinationISJ_Li1EffLNS1L_9ScaleType4KindE0ELNS_15FloatRoundStyleE2ESJ_EENS1_15EpilogueDefaultEEEEEvvEEEEvNT_6ParamsE --------------------------
	.section	.nv.constant0._ZN7cutlass13device_kernelINS_4gemm6kernel13GemmUniversalIN4cute5tupleIJiiiiEEENS1_10collective13CollectiveMmaINS1_34MainloopSm90TmaGmmaWarpSpecializedILi22ENS5_IJNS4_1CILi1EEESB_SB_EEENS1_35KernelTmaWarpSpecializedCooperativeEEENS5_IJNSA_ILi128EEENSA_ILi192EEENSA_ILi16EEEEEENS_10bfloat16_tENS5_IJlSB_lEEESJ_SK_NS4_8TiledMMAINS4_8MMA_AtomIJNS4_4SM904GMMA28MMA_64x192x16_F32BF16BF16_SSILNSO_5MajorE0ELSQ_0ELNSO_7ScaleInE1ELSR_1EEEEEENS4_6LayoutINS5_IJNSA_ILi2EEESB_SB_EEENS5_IJSB_NSA_ILi0EEESX_EEEEENS5_IJNS4_10UnderscoreES10_S10_EEEEENS4_13SM90_TMA_LOADENS4_14ComposedLayoutINS4_7SwizzleILi1ELi4ELi3EEENS4_18smem_ptr_flag_bitsILi16EEENSU_INS5_IJNSA_ILi8EEESH_EEENS5_IJSH_SB_EEEEEEEvNS4_8identityES13_S1D_vS1E_EENS_8epilogue10collective6detail29Sm90TmaWarpSpecializedAdapterINS1H_15DefaultEpilogueISJ_SK_SK_NS1G_6thread17LinearCombinationISJ_Li1EffLNS1L_9ScaleType4KindE0ELNS_15FloatRoundStyleE2ESJ_EENS1_15EpilogueDefaultEEEEEvvEEEEvNT_6ParamsE,"a",@progbits
	.sectionflags	@""
	.align	4
.nv.constant0._ZN7cutlass13device_kernelINS_4gemm6kernel13GemmUniversalIN4cute5tupleIJiiiiEEENS1_10collective13CollectiveMmaINS1_34MainloopSm90TmaGmmaWarpSpecializedILi22ENS5_IJNS4_1CILi1EEESB_SB_EEENS1_35KernelTmaWarpSpecializedCooperativeEEENS5_IJNSA_ILi128EEENSA_ILi192EEENSA_ILi16EEEEEENS_10bfloat16_tENS5_IJlSB_lEEESJ_SK_NS4_8TiledMMAINS4_8MMA_AtomIJNS4_4SM904GMMA28MMA_64x192x16_F32BF16BF16_SSILNSO_5MajorE0ELSQ_0ELNSO_7ScaleInE1ELSR_1EEEEEENS4_6LayoutINS5_IJNSA_ILi2EEESB_SB_EEENS5_IJSB_NSA_ILi0EEESX_EEEEENS5_IJNS4_10UnderscoreES10_S10_EEEEENS4_13SM90_TMA_LOADENS4_14ComposedLayoutINS4_7SwizzleILi1ELi4ELi3EEENS4_18smem_ptr_flag_bitsILi16EEENSU_INS5_IJNSA_ILi8EEESH_EEENS5_IJSH_SB_EEEEEEEvNS4_8identityES13_S1D_vS1E_EENS_8epilogue10collective6detail29Sm90TmaWarpSpecializedAdapterINS1H_15DefaultEpilogueISJ_SK_SK_NS1G_6thread17LinearCombinationISJ_Li1EffLNS1L_9ScaleType4KindE0ELNS_15FloatRoundStyleE2ESJ_EENS1_15EpilogueDefaultEEEEEvvEEEEvNT_6ParamsE:
	.zero		1664


//--------------------- SYMBOLS --------------------------

	.type		.nv.reservedSmem.offset0,@object
	.size		.nv.reservedSmem.offset0,0x4
	.type		__assertfail,@function
